	.headerflags	@"EF_CUDA_TEXMODE_UNIFIED EF_CUDA_64BIT_ADDRESS EF_CUDA_SM86 EF_CUDA_VIRTUAL_SM(EF_CUDA_SM86)"
	.elftype	@"ET_EXEC"


//--------------------- .nv.info                  --------------------------
	.section	.nv.info,"",@"SHT_CUDA_INFO"
	.align	4


	//----- nvinfo : EIATTR_REGCOUNT
	.align		4
        /*0000*/ 	.byte	0x04, 0x2f
        /*0002*/ 	.short	(.L_2 - .L_1)
	.align		4
.L_1:
        /*0004*/ 	.word	index@(triton_red_fused__to_copy_add_amax_amin_clamp_mul_native_layer_norm_reciprocal_12)
        /*0008*/ 	.word	0x0000002d


	//----- nvinfo : EIATTR_MIN_STACK_SIZE
	.align		4
.L_2:
        /*000c*/ 	.byte	0x04, 0x12
        /*000e*/ 	.short	(.L_4 - .L_3)
	.align		4
.L_3:
        /*0010*/ 	.word	index@(triton_red_fused__to_copy_add_amax_amin_clamp_mul_native_layer_norm_reciprocal_12)
        /*0014*/ 	.word	0x00000000


	//----- nvinfo : EIATTR_FRAME_SIZE
	.align		4
.L_4:
        /*0018*/ 	.byte	0x04, 0x11
        /*001a*/ 	.short	(.L_6 - .L_5)
	.align		4
.L_5:
        /*001c*/ 	.word	index@(triton_red_fused__to_copy_add_amax_amin_clamp_mul_native_layer_norm_reciprocal_12)
        /*0020*/ 	.word	0x00000000


	//----- nvinfo : EIATTR_MIN_STACK_SIZE
	.align		4
.L_6:
        /*0024*/ 	.byte	0x04, 0x12
        /*0026*/ 	.short	(.L_8 - .L_7)
	.align		4
.L_7:
        /*0028*/ 	.word	index@(triton_red_fused__to_copy_add_amax_amin_clamp_mul_native_layer_norm_reciprocal_12)
        /*002c*/ 	.word	0x00000000
.L_8:


//--------------------- .nv.info.triton_red_fused__to_copy_add_amax_amin_clamp_mul_native_layer_norm_reciprocal_12 --------------------------
	.section	.nv.info.triton_red_fused__to_copy_add_amax_amin_clamp_mul_native_layer_norm_reciprocal_12,"",@"SHT_CUDA_INFO"
	.sectionflags	@""
	.align	4


	//----- nvinfo : EIATTR_CUDA_API_VERSION
	.align		4
        /*0000*/ 	.byte	0x04, 0x37
        /*0002*/ 	.short	(.L_10 - .L_9)
.L_9:
        /*0004*/ 	.word	0x0000007c


	//----- nvinfo : EIATTR_SW2861232_WAR
	.align		4
.L_10:
        /*0008*/ 	.byte	0x01, 0x35
	.zero		2


	//----- nvinfo : EIATTR_PARAM_CBANK
	.align		4
        /*000c*/ 	.byte	0x04, 0x0a
        /*000e*/ 	.short	(.L_12 - .L_11)
	.align		4
.L_11:
        /*0010*/ 	.word	index@(.nv.constant0.triton_red_fused__to_copy_add_amax_amin_clamp_mul_native_layer_norm_reciprocal_12)
        /*0014*/ 	.short	0x0160
        /*0016*/ 	.short	0x0078


	//----- nvinfo : EIATTR_CBANK_PARAM_SIZE
	.align		4
.L_12:
        /*0018*/ 	.byte	0x03, 0x19
        /*001a*/ 	.short	0x0078


	//----- nvinfo : EIATTR_KPARAM_INFO
	.align		4
        /*001c*/ 	.byte	0x04, 0x17
        /*001e*/ 	.short	(.L_14 - .L_13)
.L_13:
        /*0020*/ 	.word	0x00000000
        /*0024*/ 	.short	0x000f
        /*0026*/ 	.short	0x0070
        /*0028*/ 	.byte	0x00, 0xf4, 0x21, 0x00


	//----- nvinfo : EIATTR_KPARAM_INFO
	.align		4
.L_14:
        /*002c*/ 	.byte	0x04, 0x17
        /*002e*/ 	.short	(.L_16 - .L_15)
.L_15:
        /*0030*/ 	.word	0x00000000
        /*0034*/ 	.short	0x000e
        /*0036*/ 	.short	0x006c
        /*0038*/ 	.byte	0x00, 0xf0, 0x11, 0x00


	//----- nvinfo : EIATTR_KPARAM_INFO
	.align		4
.L_16:
        /*003c*/ 	.byte	0x04, 0x17
        /*003e*/ 	.short	(.L_18 - .L_17)
.L_17:
        /*0040*/ 	.word	0x00000000
        /*0044*/ 	.short	0x000d
        /*0046*/ 	.short	0x0068
        /*0048*/ 	.byte	0x00, 0xf0, 0x11, 0x00


	//----- nvinfo : EIATTR_KPARAM_INFO
	.align		4
.L_18:
        /*004c*/ 	.byte	0x04, 0x17
        /*004e*/ 	.short	(.L_20 - .L_19)
.L_19:
        /*0050*/ 	.word	0x00000000
        /*0054*/ 	.short	0x000c
        /*0056*/ 	.short	0x0060
        /*0058*/ 	.byte	0x00, 0xf4, 0x21, 0x00


	//----- nvinfo : EIATTR_KPARAM_INFO
	.align		4
.L_20:
        /*005c*/ 	.byte	0x04, 0x17
        /*005e*/ 	.short	(.L_22 - .L_21)
.L_21:
        /*0060*/ 	.word	0x00000000
        /*0064*/ 	.short	0x000b
        /*0066*/ 	.short	0x0058
        /*0068*/ 	.byte	0x00, 0xf4, 0x21, 0x00


	//----- nvinfo : EIATTR_KPARAM_INFO
	.align		4
.L_22:
        /*006c*/ 	.byte	0x04, 0x17
        /*006e*/ 	.short	(.L_24 - .L_23)
.L_23:
        /*0070*/ 	.word	0x00000000
        /*0074*/ 	.short	0x000a
        /*0076*/ 	.short	0x0050
        /*0078*/ 	.byte	0x00, 0xf4, 0x21, 0x00


	//----- nvinfo : EIATTR_KPARAM_INFO
	.align		4
.L_24:
        /*007c*/ 	.byte	0x04, 0x17
        /*007e*/ 	.short	(.L_26 - .L_25)
.L_25:
        /*0080*/ 	.word	0x00000000
        /*0084*/ 	.short	0x0009
        /*0086*/ 	.short	0x0048
        /*0088*/ 	.byte	0x00, 0xf4, 0x21, 0x00


	//----- nvinfo : EIATTR_KPARAM_INFO
	.align		4
.L_26:
        /*008c*/ 	.byte	0x04, 0x17
        /*008e*/ 	.short	(.L_28 - .L_27)
.L_27:
        /*0090*/ 	.word	0x00000000
        /*0094*/ 	.short	0x0008
        /*0096*/ 	.short	0x0040
        /*0098*/ 	.byte	0x00, 0xf4, 0x21, 0x00


	//----- nvinfo : EIATTR_KPARAM_INFO
	.align		4
.L_28:
        /*009c*/ 	.byte	0x04, 0x17
        /*009e*/ 	.short	(.L_30 - .L_29)
.L_29:
        /*00a0*/ 	.word	0x00000000
        /*00a4*/ 	.short	0x0007
        /*00a6*/ 	.short	0x0038
        /*00a8*/ 	.byte	0x00, 0xf4, 0x21, 0x00


	//----- nvinfo : EIATTR_KPARAM_INFO
	.align		4
.L_30:
        /*00ac*/ 	.byte	0x04, 0x17
        /*00ae*/ 	.short	(.L_32 - .L_31)
.L_31:
        /*00b0*/ 	.word	0x00000000
        /*00b4*/ 	.short	0x0006
        /*00b6*/ 	.short	0x0030
        /*00b8*/ 	.byte	0x00, 0xf4, 0x21, 0x00


	//----- nvinfo : EIATTR_KPARAM_INFO
	.align		4
.L_32:
        /*00bc*/ 	.byte	0x04, 0x17
        /*00be*/ 	.short	(.L_34 - .L_33)
.L_33:
        /*00c0*/ 	.word	0x00000000
        /*00c4*/ 	.short	0x0005
        /*00c6*/ 	.short	0x0028
        /*00c8*/ 	.byte	0x00, 0xf4, 0x21, 0x00


	//----- nvinfo : EIATTR_KPARAM_INFO
	.align		4
.L_34:
        /*00cc*/ 	.byte	0x04, 0x17
        /*00ce*/ 	.short	(.L_36 - .L_35)
.L_35:
        /*00d0*/ 	.word	0x00000000
        /*00d4*/ 	.short	0x0004
        /*00d6*/ 	.short	0x0020
        /*00d8*/ 	.byte	0x00, 0xf4, 0x21, 0x00


	//----- nvinfo : EIATTR_KPARAM_INFO
	.align		4
.L_36:
        /*00dc*/ 	.byte	0x04, 0x17
        /*00de*/ 	.short	(.L_38 - .L_37)
.L_37:
        /*00e0*/ 	.word	0x00000000
        /*00e4*/ 	.short	0x0003
        /*00e6*/ 	.short	0x0018
        /*00e8*/ 	.byte	0x00, 0xf4, 0x21, 0x00


	//----- nvinfo : EIATTR_KPARAM_INFO
	.align		4
.L_38:
        /*00ec*/ 	.byte	0x04, 0x17
        /*00ee*/ 	.short	(.L_40 - .L_39)
.L_39:
        /*00f0*/ 	.word	0x00000000
        /*00f4*/ 	.short	0x0002
        /*00f6*/ 	.short	0x0010
        /*00f8*/ 	.byte	0x00, 0xf4, 0x21, 0x00


	//----- nvinfo : EIATTR_KPARAM_INFO
	.align		4
.L_40:
        /*00fc*/ 	.byte	0x04, 0x17
        /*00fe*/ 	.short	(.L_42 - .L_41)
.L_41:
        /*0100*/ 	.word	0x00000000
        /*0104*/ 	.short	0x0001
        /*0106*/ 	.short	0x0008
        /*0108*/ 	.byte	0x00, 0xf4, 0x21, 0x00


	//----- nvinfo : EIATTR_KPARAM_INFO
	.align		4
.L_42:
        /*010c*/ 	.byte	0x04, 0x17
        /*010e*/ 	.short	(.L_44 - .L_43)
.L_43:
        /*0110*/ 	.word	0x00000000
        /*0114*/ 	.short	0x0000
        /*0116*/ 	.short	0x0000
        /*0118*/ 	.byte	0x00, 0xf4, 0x21, 0x00


	//----- nvinfo : EIATTR_MAXREG_COUNT
	.align		4
.L_44:
        /*011c*/ 	.byte	0x03, 0x1b
        /*011e*/ 	.short	0x0040


	//----- nvinfo : EIATTR_COOP_GROUP_MASK_REGIDS
	.align		4
        /*0120*/ 	.byte	0x04, 0x29
        /*0122*/ 	.short	(.L_46 - .L_45)


	//   ....[0]....
.L_45:
        /*0124*/ 	.word	0xffffffff


	//   ....[1]....
        /*0128*/ 	.word	0xffffffff


	//   ....[2]....
        /*012c*/ 	.word	0xffffffff


	//   ....[3]....
        /*0130*/ 	.word	0xffffffff


	//   ....[4]....
        /*0134*/ 	.word	0xffffffff


	//   ....[5]....
        /*0138*/ 	.word	0xffffffff


	//   ....[6]....
        /*013c*/ 	.word	0xffffffff


	//   ....[7]....
        /*0140*/ 	.word	0xffffffff


	//   ....[8]....
        /*0144*/ 	.word	0xffffffff


	//   ....[9]....
        /*0148*/ 	.word	0xffffffff


	//   ....[10]....
        /*014c*/ 	.word	0xffffffff


	//   ....[11]....
        /*0150*/ 	.word	0xffffffff


	//   ....[12]....
        /*0154*/ 	.word	0xffffffff


	//   ....[13]....
        /*0158*/ 	.word	0xffffffff


	//   ....[14]....
        /*015c*/ 	.word	0xffffffff


	//   ....[15]....
        /*0160*/ 	.word	0xffffffff


	//   ....[16]....
        /*0164*/ 	.word	0xffffffff


	//   ....[17]....
        /*0168*/ 	.word	0xffffffff


	//   ....[18]....
        /*016c*/ 	.word	0xffffffff


	//   ....[19]....
        /*0170*/ 	.word	0xffffffff


	//   ....[20]....
        /*0174*/ 	.word	0xffffffff


	//   ....[21]....
        /*0178*/ 	.word	0xffffffff


	//   ....[22]....
        /*017c*/ 	.word	0xffffffff


	//   ....[23]....
        /*0180*/ 	.word	0xffffffff


	//   ....[24]....
        /*0184*/ 	.word	0xffffffff


	//   ....[25]....
        /*0188*/ 	.word	0xffffffff


	//   ....[26]....
        /*018c*/ 	.word	0xffffffff


	//   ....[27]....
        /*0190*/ 	.word	0xffffffff


	//   ....[28]....
        /*0194*/ 	.word	0xffffffff


	//   ....[29]....
        /*0198*/ 	.word	0xffffffff


	//   ....[30]....
        /*019c*/ 	.word	0xffffffff


	//   ....[31]....
        /*01a0*/ 	.word	0xffffffff


	//   ....[32]....
        /*01a4*/ 	.word	0xffffffff


	//   ....[33]....
        /*01a8*/ 	.word	0xffffffff


	//   ....[34]....
        /*01ac*/ 	.word	0xffffffff


	//   ....[35]....
        /*01b0*/ 	.word	0xffffffff


	//   ....[36]....
        /*01b4*/ 	.word	0xffffffff


	//   ....[37]....
        /*01b8*/ 	.word	0xffffffff


	//   ....[38]....
        /*01bc*/ 	.word	0xffffffff


	//   ....[39]....
        /*01c0*/ 	.word	0xffffffff


	//   ....[40]....
        /*01c4*/ 	.word	0xffffffff


	//   ....[41]....
        /*01c8*/ 	.word	0xffffffff


	//   ....[42]....
        /*01cc*/ 	.word	0xffffffff


	//   ....[43]....
        /*01d0*/ 	.word	0xffffffff


	//   ....[44]....
        /*01d4*/ 	.word	0xffffffff


	//   ....[45]....
        /*01d8*/ 	.word	0xffffffff


	//   ....[46]....
        /*01dc*/ 	.word	0xffffffff


	//   ....[47]....
        /*01e0*/ 	.word	0xffffffff


	//   ....[48]....
        /*01e4*/ 	.word	0xffffffff


	//   ....[49]....
        /*01e8*/ 	.word	0xffffffff


	//----- nvinfo : EIATTR_COOP_GROUP_INSTR_OFFSETS
	.align		4
.L_46:
        /*01ec*/ 	.byte	0x04, 0x28
        /*01ee*/ 	.short	(.L_48 - .L_47)


	//   ....[0]....
.L_47:
        /*01f0*/ 	.word	0x00000640


	//   ....[1]....
        /*01f4*/ 	.word	0x000008d0


	//   ....[2]....
        /*01f8*/ 	.word	0x00000990


	//   ....[3]....
        /*01fc*/ 	.word	0x000009f0


	//   ....[4]....
        /*0200*/ 	.word	0x00000a50


	//   ....[5]....
        /*0204*/ 	.word	0x00000af0


	//   ....[6]....
        /*0208*/ 	.word	0x00000b40


	//   ....[7]....
        /*020c*/ 	.word	0x00000b80


	//   ....[8]....
        /*0210*/ 	.word	0x00000c40


	//   ....[9]....
        /*0214*/ 	.word	0x00000cb0


	//   ....[10]....
        /*0218*/ 	.word	0x00000ce0


	//   ....[11]....
        /*021c*/ 	.word	0x00000d80


	//   ....[12]....
        /*0220*/ 	.word	0x00000de0


	//   ....[13]....
        /*0224*/ 	.word	0x00000ed0


	//   ....[14]....
        /*0228*/ 	.word	0x00000f00


	//   ....[15]....
        /*022c*/ 	.word	0x000010a0


	//   ....[16]....
        /*0230*/ 	.word	0x000010b0


	//   ....[17]....
        /*0234*/ 	.word	0x000010f0


	//   ....[18]....
        /*0238*/ 	.word	0x00001130


	//   ....[19]....
        /*023c*/ 	.word	0x000011c0


	//   ....[20]....
        /*0240*/ 	.word	0x000012a0


	//   ....[21]....
        /*0244*/ 	.word	0x000012c0


	//   ....[22]....
        /*0248*/ 	.word	0x00001300


	//   ....[23]....
        /*024c*/ 	.word	0x000013f0


	//   ....[24]....
        /*0250*/ 	.word	0x00001420


	//   ....[25]....
        /*0254*/ 	.word	0x00001460


	//   ....[26]....
        /*0258*/ 	.word	0x00001540


	//   ....[27]....
        /*025c*/ 	.word	0x000015a0


	//   ....[28]....
        /*0260*/ 	.word	0x00001640


	//   ....[29]....
        /*0264*/ 	.word	0x000016a0


	//   ....[30]....
        /*0268*/ 	.word	0x00001c00


	//   ....[31]....
        /*026c*/ 	.word	0x00001c40


	//   ....[32]....
        /*0270*/ 	.word	0x00001c80


	//   ....[33]....
        /*0274*/ 	.word	0x00001cc0


	//   ....[34]....
        /*0278*/ 	.word	0x00001d00


	//   ....[35]....
        /*027c*/ 	.word	0x00001e50


	//   ....[36]....
        /*0280*/ 	.word	0x00001ed0


	//   ....[37]....
        /*0284*/ 	.word	0x00001ef0


	//   ....[38]....
        /*0288*/ 	.word	0x00001f50


	//   ....[39]....
        /*028c*/ 	.word	0x00001f70


	//   ....[40]....
        /*0290*/ 	.word	0x00001fd0


	//   ....[41]....
        /*0294*/ 	.word	0x00001ff0


	//   ....[42]....
        /*0298*/ 	.word	0x00002050


	//   ....[43]....
        /*029c*/ 	.word	0x00002070


	//   ....[44]....
        /*02a0*/ 	.word	0x00002100


	//   ....[45]....
        /*02a4*/ 	.word	0x00002190


	//   ....[46]....
        /*02a8*/ 	.word	0x000021e0


	//   ....[47]....
        /*02ac*/ 	.word	0x00002220


	//   ....[48]....
        /*02b0*/ 	.word	0x00002260


	//   ....[49]....
        /*02b4*/ 	.word	0x000022a0


	//----- nvinfo : EIATTR_EXIT_INSTR_OFFSETS
	.align		4
.L_48:
        /*02b8*/ 	.byte	0x04, 0x1c
        /*02ba*/ 	.short	(.L_50 - .L_49)


	//   ....[0]....
.L_49:
        /*02bc*/ 	.word	0x00002830


	//   ....[1]....
        /*02c0*/ 	.word	0x00002850


	//----- nvinfo : EIATTR_REQNTID
	.align		4
.L_50:
        /*02c4*/ 	.byte	0x04, 0x10
        /*02c6*/ 	.short	(.L_52 - .L_51)
.L_51:
        /*02c8*/ 	.word	0x00000400
        /*02cc*/ 	.word	0x00000001
        /*02d0*/ 	.word	0x00000001
.L_52:


//--------------------- .nv.callgraph             --------------------------
	.section	.nv.callgraph,"",@"SHT_CUDA_CALLGRAPH"
	.align	4
	.sectionentsize	8
	.align		4
        /*0000*/ 	.word	0x00000000
	.align		4
        /*0004*/ 	.word	0xffffffff
	.align		4
        /*0008*/ 	.word	0x00000000
	.align		4
        /*000c*/ 	.word	0xfffffffe
	.align		4
        /*0010*/ 	.word	0x00000000
	.align		4
        /*0014*/ 	.word	0xfffffffd
	.align		4
        /*0018*/ 	.word	0x00000000
	.align		4
        /*001c*/ 	.word	0xfffffffc


//--------------------- .nv.rel.action            --------------------------
	.section	.nv.rel.action,"",@"SHT_CUDA_RELOCINFO"
	.align	8
	.sectionentsize	8
        /*0000*/ 	.byte	0x73, 0x00, 0x00, 0x00, 0x00, 0x00, 0x00, 0x00, 0x00, 0x00, 0x00, 0x11, 0x25, 0x00, 0x05, 0x36


//--------------------- .nv.constant4             --------------------------
	.section	.nv.constant4,"a",@progbits
	.align	8
	.align		8
.nv.constant4:
        /*0000*/ 	.dword	_$_str


//--------------------- .nv.constant0.triton_red_fused__to_copy_add_amax_amin_clamp_mul_native_layer_norm_reciprocal_12 --------------------------
	.section	.nv.constant0.triton_red_fused__to_copy_add_amax_amin_clamp_mul_native_layer_norm_reciprocal_12,"a",@progbits
	.sectionflags	@""
	.align	4
.nv.constant0.triton_red_fused__to_copy_add_amax_amin_clamp_mul_native_layer_norm_reciprocal_12:
	.zero		472


//--------------------- .text.triton_red_fused__to_copy_add_amax_amin_clamp_mul_native_layer_norm_reciprocal_12 --------------------------
	.section	.text.triton_red_fused__to_copy_add_amax_amin_clamp_mul_native_layer_norm_reciprocal_12,"ax",@progbits
	.sectionflags	@"SHF_BARRIERS=1"
	.sectioninfo	@"SHI_REGISTERS=45"
	.align	128
        .global         triton_red_fused__to_copy_add_amax_amin_clamp_mul_native_layer_norm_reciprocal_12
        .type           triton_red_fused__to_copy_add_amax_amin_clamp_mul_native_layer_norm_reciprocal_12,@function
        .size           triton_red_fused__to_copy_add_amax_amin_clamp_mul_native_layer_norm_reciprocal_12,(.L_x_1 - triton_red_fused__to_copy_add_amax_amin_clamp_mul_native_layer_norm_reciprocal_12)
        .other          triton_red_fused__to_copy_add_amax_amin_clamp_mul_native_layer_norm_reciprocal_12,@"STO_CUDA_ENTRY STV_DEFAULT"
triton_red_fused__to_copy_add_amax_amin_clamp_mul_native_layer_norm_reciprocal_12:
.text.triton_red_fused__to_copy_add_amax_amin_clamp_mul_native_layer_norm_reciprocal_12:
[----:B------:R-:W-:Y:S02]  /*0000*/  IMAD.MOV.U32 R1, RZ, RZ, c[0x0][0x28] ;  /* 0x00000a00ff017624 */ /* 0x000fe400078e00ff */
[----:B------:R-:W0:Y:S01]  /*0010*/  S2R R19, SR_CTAID.X ;  /* 0x0000000000137919 */ /* 0x000e220000002500 */
[----:B------:R-:W-:Y:S01]  /*0020*/  IMAD.MOV.U32 R16, RZ, RZ, 0x2 ;  /* 0x00000002ff107424 */ /* 0x000fe200078e00ff */
[----:B------:R-:W-:Y:S01]  /*0030*/  PRMT R25, RZ, 0x7610, R25 ;  /* 0x00007610ff197816 */ /* 0x000fe20000000019 */
[----:B------:R-:W-:Y:S01]  /*0040*/  ULDC.64 UR4, c[0x0][0x118] ;  /* 0x0000460000047ab9 */ /* 0x000fe20000000a00 */
[----:B------:R-:W-:Y:S02]  /*0050*/  PRMT R36, RZ, 0x7610, R36 ;  /* 0x00007610ff247816 */ /* 0x000fe40000000024 */
[C---:B0-----:R-:W-:Y:S01]  /*0060*/  ISETP.GE.AND P0, PT, R19.reuse, 0x200, PT ;  /* 0x000002001300780c */ /* 0x041fe20003f06270 */
[----:B------:R-:W-:-:S04]  /*0070*/  IMAD.WIDE R2, R19, R16, c[0x0][0x180] ;  /* 0x0000600013027625 */ /* 0x000fc800078e0210 */
[----:B------:R-:W-:-:S08]  /*0080*/  IMAD.WIDE R8, R19, R16, c[0x0][0x188] ;  /* 0x0000620013087625 */ /* 0x000fd000078e0210 */
[----:B------:R0:W2:Y:S04]  /*0090*/  @!P0 LDG.E.EL.U16 R25, [R2.64] ;  /* 0x0000000402198981 */ /* 0x0000a8000c2e1500 */
[----:B------:R-:W1:Y:S04]  /*00a0*/  S2R R18, SR_TID.X ;  /* 0x0000000000127919 */ /* 0x000e680000002100 */
[----:B------:R3:W4:Y:S01]  /*00b0*/  @!P0 LDG.E.EL.U16 R36, [R8.64] ;  /* 0x0000000408248981 */ /* 0x000722000c2e1500 */
[----:B------:R-:W-:Y:S01]  /*00c0*/  CS2R R4, SRZ ;  /* 0x0000000000047805 */ /* 0x000fe2000001ff00 */
[----:B------:R-:W-:Y:S01]  /*00d0*/  CS2R R6, SRZ ;  /* 0x0000000000067805 */ /* 0x000fe2000001ff00 */
[----:B-1----:R-:W-:-:S05]  /*00e0*/  IMAD.SHL.U32 R0, R18, 0x4, RZ ;  /* 0x0000000412007824 */ /* 0x002fca00078e00ff */
[----:B------:R-:W-:Y:S01]  /*00f0*/  LOP3.LUT R15, R0, 0xffc, RZ, 0xc0, !PT ;  /* 0x00000ffc000f7812 */ /* 0x000fe200078ec0ff */
[----:B------:R-:W-:-:S03]  /*0100*/  IMAD.MOV.U32 R0, RZ, RZ, 0x4 ;  /* 0x00000004ff007424 */ /* 0x000fc600078e00ff */
[----:B------:R-:W-:Y:S01]  /*0110*/  ISETP.LT.U32.AND P0, PT, R15, 0xc00, !P0 ;  /* 0x00000c000f00780c */ /* 0x000fe20004701070 */
[----:B------:R-:W-:Y:S01]  /*0120*/  IMAD R17, R19, 0xc00, R15 ;  /* 0x00000c0013117824 */ /* 0x000fe200078e020f */
[----:B------:R-:W-:Y:S01]  /*0130*/  ISETP.GE.U32.AND P4, PT, R15, 0xc00, PT ;  /* 0x00000c000f00780c */ /* 0x000fe20003f86070 */
[----:B------:R-:W-:Y:S02]  /*0140*/  CS2R R26, SRZ ;  /* 0x00000000001a7805 */ /* 0x000fe4000001ff00 */
[----:B0-----:R-:W-:Y:S01]  /*0150*/  IMAD.WIDE R2, R17, R0, c[0x0][0x178] ;  /* 0x00005e0011027625 */ /* 0x001fe200078e0200 */
[----:B------:R-:W-:-:S03]  /*0160*/  CS2R R28, SRZ ;  /* 0x00000000001c7805 */ /* 0x000fc6000001ff00 */
[----:B------:R-:W-:Y:S01]  /*0170*/  IMAD.WIDE.U32 R10, R15, R16, c[0x0][0x190] ;  /* 0x000064000f0a7625 */ /* 0x000fe200078e0010 */
[----:B------:R-:W-:-:S03]  /*0180*/  CS2R R30, SRZ ;  /* 0x00000000001e7805 */ /* 0x000fc6000001ff00 */
[----:B------:R0:W5:Y:S01]  /*0190*/  @P0 LDG.E.EF.128 R4, [R2.64] ;  /* 0x0000000402040981 */ /* 0x000162000c0e1d00 */
[----:B------:R-:W-:-:S03]  /*01a0*/  IMAD.WIDE.U32 R34, R15, R16, c[0x0][0x198] ;  /* 0x000066000f227625 */ /* 0x000fc600078e0010 */
[----:B------:R1:W5:Y:S01]  /*01b0*/  @!P4 LDG.E.EL.64 R26, [R10.64] ;  /* 0x000000040a1ac981 */ /* 0x000362000c2e1b00 */
[C---:B------:R-:W-:Y:S01]  /*01c0*/  IMAD.WIDE.U32 R12, R15.reuse, R16, c[0x0][0x170] ;  /* 0x00005c000f0c7625 */ /* 0x040fe200078e0010 */
[----:B---3--:R-:W-:Y:S02]  /*01d0*/  CS2R R8, SRZ ;  /* 0x0000000000087805 */ /* 0x008fe4000001ff00 */
[----:B------:R4:W3:Y:S01]  /*01e0*/  @!P4 LDG.E.EL.64 R28, [R34.64] ;  /* 0x00000004221cc981 */ /* 0x0008e2000c2e1b00 */
[----:B0-----:R-:W-:-:S03]  /*01f0*/  IMAD.WIDE.U32 R2, R15, R0, c[0x0][0x168] ;  /* 0x00005a000f027625 */ /* 0x001fc600078e0000 */
[----:B------:R-:W3:Y:S01]  /*0200*/  @!P4 LDG.E.EL.64 R30, [R12.64+0x3000] ;  /* 0x003000040c1ec981 */ /* 0x000ee2000c2e1b00 */
[----:B-1----:R-:W-:Y:S01]  /*0210*/  CS2R R10, SRZ ;  /* 0x00000000000a7805 */ /* 0x002fe2000001ff00 */
[----:B------:R-:W-:Y:S01]  /*0220*/  CS2R R14, SRZ ;  /* 0x00000000000e7805 */ /* 0x000fe2000001ff00 */
[----:B------:R-:W-:-:S04]  /*0230*/  IMAD.WIDE R32, R17, R16, c[0x0][0x160] ;  /* 0x0000580011207625 */ /* 0x000fc800078e0210 */
[----:B------:R-:W3:Y:S04]  /*0240*/  @!P4 LDG.E.EL.128 R8, [R2.64+0x6000] ;  /* 0x006000040208c981 */ /* 0x000ee8000c2e1d00 */
[----:B------:R0:W3:Y:S02]  /*0250*/  @P0 LDG.E.EF.64 R14, [R32.64] ;  /* 0x00000004200e0981 */ /* 0x0000e4000c0e1b00 */
[----:B0-----:R-:W-:-:S04]  /*0260*/  FSEL R32, RZ, 3, !P0 ;  /* 0x40400000ff207808 */ /* 0x001fc80004000000 */
[C---:B------:R-:W-:Y:S01]  /*0270*/  FSETP.GEU.AND P5, PT, R32.reuse, 1.175494350822287508e-38, PT ;  /* 0x008000002000780b */ /* 0x040fe20003fae000 */
[----:B------:R-:W-:-:S05]  /*0280*/  FMUL R37, R32, 16777216 ;  /* 0x4b80000020257820 */ /* 0x000fca0000400000 */
[----:B------:R-:W-:-:S06]  /*0290*/  FSEL R39, R37, R32, !P5 ;  /* 0x0000002025277208 */ /* 0x000fcc0006800000 */
[----:B------:R-:W-:Y:S01]  /*02a0*/  MUFU.RCP R39, R39 ;  /* 0x0000002700277308 */ /* 0x000fe20000001000 */
[----:B--2---:R-:W-:-:S05]  /*02b0*/  IMAD.U32 R0, R25, 0x10000, RZ ;  /* 0x0001000019007824 */ /* 0x004fca00078e00ff */
[----:B------:R-:W-:Y:S01]  /*02c0*/  FSETP.GE.AND P1, PT, R0, RZ, PT ;  /* 0x000000ff0000720b */ /* 0x000fe20003f26000 */
[----:B----4-:R-:W-:-:S03]  /*02d0*/  IMAD.U32 R34, R36, 0x10000, RZ ;  /* 0x0001000024227824 */ /* 0x010fc600078e00ff */
[----:B------:R-:W-:Y:S02]  /*02e0*/  SEL R25, R25, RZ, !P1 ;  /* 0x000000ff19197207 */ /* 0x000fe40004800000 */
[----:B------:R-:W-:-:S03]  /*02f0*/  FSETP.GTU.AND P1, PT, R34, RZ, PT ;  /* 0x000000ff2200720b */ /* 0x000fc60003f2c000 */
[----:B------:R-:W-:Y:S01]  /*0300*/  IMAD.U32 R25, R25, 0x10000, RZ ;  /* 0x0001000019197824 */ /* 0x000fe200078e00ff */
[----:B------:R-:W-:-:S03]  /*0310*/  SEL R36, R36, RZ, P1 ;  /* 0x000000ff24247207 */ /* 0x000fc60000800000 */
[----:B------:R-:W-:Y:S01]  /*0320*/  FADD R0, RZ, -R25 ;  /* 0x80000019ff007221 */ /* 0x000fe20000000000 */
[----:B------:R-:W-:Y:S01]  /*0330*/  FSEL R25, RZ, 2, !P0 ;  /* 0x40000000ff197808 */ /* 0x000fe20004000000 */
[----:B------:R-:W-:-:S03]  /*0340*/  IMAD.U32 R33, R36, 0x10000, RZ ;  /* 0x0001000024217824 */ /* 0x000fc600078e00ff */
[C---:B------:R-:W-:Y:S01]  /*0350*/  FSETP.NAN.AND P2, PT, R0.reuse, R0, PT ;  /* 0x000000000000720b */ /* 0x040fe20003f48000 */
[C---:B------:R-:W-:Y:S01]  /*0360*/  FMUL R34, R25.reuse, 16777216 ;  /* 0x4b80000019227820 */ /* 0x040fe20000400000 */
[----:B------:R-:W-:Y:S02]  /*0370*/  FSETP.GEU.AND P3, PT, R25, 1.175494350822287508e-38, PT ;  /* 0x008000001900780b */ /* 0x000fe40003f6e000 */
[----:B------:R-:W-:Y:S02]  /*0380*/  FSETP.GT.AND P1, PT, R0, R33, PT ;  /* 0x000000210000720b */ /* 0x000fe40003f24000 */
[----:B------:R-:W-:-:S06]  /*0390*/  FSEL R36, R34, R25, !P3 ;  /* 0x0000001922247208 */ /* 0x000fcc0005800000 */
[----:B------:R-:W0:Y:S01]  /*03a0*/  MUFU.RCP R36, R36 ;  /* 0x0000002400247308 */ /* 0x000e220000001000 */
[----:B------:R-:W-:Y:S02]  /*03b0*/  @!P2 FSEL R0, R0, R33, P1 ;  /* 0x000000210000a208 */ /* 0x000fe40000800000 */
[----:B------:R-:W-:-:S03]  /*03c0*/  FSEL R33, RZ, 1, !P0 ;  /* 0x3f800000ff217808 */ /* 0x000fc60004000000 */
[----:B------:R-:W-:Y:S02]  /*03d0*/  FMUL R35, R0, 0.0078740157186985015869 ;  /* 0x3c01020400237820 */ /* 0x000fe40000400000 */
[----:B------:R-:W-:-:S03]  /*03e0*/  FMUL R34, R33, 16777216 ;  /* 0x4b80000021227820 */ /* 0x000fc60000400000 */
[C---:B------:R-:W-:Y:S02]  /*03f0*/  FSETP.GT.AND P1, PT, R35.reuse, 9.9999997473787516356e-06, PT ;  /* 0x3727c5ac2300780b */ /* 0x040fe40003f24000 */
[C---:B------:R-:W-:Y:S02]  /*0400*/  FSEL R37, R34.reuse, R33, !P3 ;  /* 0x0000002122257208 */ /* 0x040fe40005800000 */
[----:B------:R-:W-:Y:S02]  /*0410*/  FSETP.NAN.AND P2, PT, R35, R35, PT ;  /* 0x000000232300720b */ /* 0x000fe40003f48000 */
[----:B------:R-:W-:Y:S01]  /*0420*/  FSEL R42, R34, R33, !P5 ;  /* 0x00000021222a7208 */ /* 0x000fe20006800000 */
[----:B0-----:R-:W-:Y:S01]  /*0430*/  FMUL R0, R36, R37 ;  /* 0x0000002524007220 */ /* 0x001fe20000400000 */
[----:B-----5:R-:W-:Y:S02]  /*0440*/  I2FP.F32.S32 R38, R5 ;  /* 0x0000000500267245 */ /* 0x020fe40000201400 */
[----:B------:R-:W-:Y:S01]  /*0450*/  I2FP.F32.S32 R36, R4 ;  /* 0x0000000400247245 */ /* 0x000fe20000201400 */
[----:B------:R-:W-:Y:S01]  /*0460*/  FMUL R4, R39, R42 ;  /* 0x0000002a27047220 */ /* 0x000fe20000400000 */
[----:B------:R-:W-:Y:S01]  /*0470*/  I2FP.F32.S32 R40, R7 ;  /* 0x0000000700287245 */ /* 0x000fe20000201400 */
[----:B------:R-:W-:Y:S01]  /*0480*/  IMAD.U32 R39, R27, 0x10000, RZ ;  /* 0x000100001b277824 */ /* 0x000fe200078e00ff */
[----:B------:R-:W-:-:S02]  /*0490*/  @!P1 FSEL R35, R35, 9.9999997473787516356e-06, P2 ;  /* 0x3727c5ac23239808 */ /* 0x000fc40001000000 */
[----:B------:R-:W-:Y:S02]  /*04a0*/  I2FP.F32.S32 R6, R6 ;  /* 0x0000000600067245 */ /* 0x000fe40000201400 */
[C---:B------:R-:W-:Y:S01]  /*04b0*/  PRMT R7, R26.reuse, 0x7632, R7 ;  /* 0x000076321a077816 */ /* 0x040fe20000000007 */
[C---:B------:R-:W-:Y:S01]  /*04c0*/  FMUL R38, R35.reuse, R38 ;  /* 0x0000002623267220 */ /* 0x040fe20000400000 */
[C---:B------:R-:W-:Y:S01]  /*04d0*/  FMUL R36, R35.reuse, R36 ;  /* 0x0000002423247220 */ /* 0x040fe20000400000 */
[C---:B------:R-:W-:Y:S01]  /*04e0*/  FMUL R5, R35.reuse, R40 ;  /* 0x0000002823057220 */ /* 0x040fe20000400000 */
[----:B------:R-:W-:Y:S01]  /*04f0*/  FMUL R41, R35, R6 ;  /* 0x0000000623297220 */ /* 0x000fe20000400000 */
[----:B------:R-:W-:Y:S01]  /*0500*/  IMAD.U32 R35, R26, 0x10000, RZ ;  /* 0x000100001a237824 */ /* 0x000fe200078e00ff */
[C---:B---3--:R-:W-:Y:S01]  /*0510*/  PRMT R27, R28.reuse, 0x7632, R27 ;  /* 0x000076321c1b7816 */ /* 0x048fe2000000001b */
[----:B------:R-:W-:Y:S01]  /*0520*/  IMAD.U32 R28, R28, 0x10000, RZ ;  /* 0x000100001c1c7824 */ /* 0x000fe200078e00ff */
[C---:B------:R-:W-:Y:S01]  /*0530*/  PRMT R6, R30.reuse, 0x7632, R6 ;  /* 0x000076321e067816 */ /* 0x040fe20000000006 */
[----:B------:R-:W-:Y:S01]  /*0540*/  IMAD.U32 R26, R7, 0x10000, RZ ;  /* 0x00010000071a7824 */ /* 0x000fe200078e00ff */
[----:B------:R-:W-:Y:S01]  /*0550*/  FSETP.NEU.AND P1, PT, R25, RZ, PT ;  /* 0x000000ff1900720b */ /* 0x000fe20003f2d000 */
[----:B------:R-:W-:Y:S01]  /*0560*/  IMAD.U32 R7, R30, 0x10000, RZ ;  /* 0x000100001e077824 */ /* 0x000fe200078e00ff */
[----:B------:R-:W-:Y:S01]  /*0570*/  FFMA R36, R35, R36, R28 ;  /* 0x0000002423247223 */ /* 0x000fe2000000001c */
[----:B------:R-:W-:Y:S01]  /*0580*/  IMAD.U32 R28, R6, 0x10000, RZ ;  /* 0x00010000061c7824 */ /* 0x000fe200078e00ff */
[----:B------:R-:W-:Y:S01]  /*0590*/  FSEL R6, RZ, 4, !P0 ;  /* 0x40800000ff067808 */ /* 0x000fe20004000000 */
[--C-:B------:R-:W-:Y:S01]  /*05a0*/  FADD R35, R7, R8.reuse ;  /* 0x0000000807237221 */ /* 0x100fe20000000000 */
[C---:B------:R-:W-:Y:S01]  /*05b0*/  PRMT R8, R27.reuse, 0x7632, R8 ;  /* 0x000076321b087816 */ /* 0x040fe20000000008 */
[----:B------:R-:W-:Y:S01]  /*05c0*/  IMAD.U32 R37, R27, 0x10000, RZ ;  /* 0x000100001b257824 */ /* 0x000fe200078e00ff */
[----:B------:R-:W-:Y:S01]  /*05d0*/  PRMT R27, R31, 0x7632, R27 ;  /* 0x000076321f1b7816 */ /* 0x000fe2000000001b */
[C---:B------:R-:W-:Y:S01]  /*05e0*/  IMAD.U32 R40, R29.reuse, 0x10000, RZ ;  /* 0x000100001d287824 */ /* 0x040fe200078e00ff */
[----:B------:R-:W-:Y:S01]  /*05f0*/  PRMT R29, R29, 0x7632, R29 ;  /* 0x000076321d1d7816 */ /* 0x000fe2000000001d */
[----:B------:R-:W-:Y:S01]  /*0600*/  IMAD.U32 R30, R8, 0x10000, RZ ;  /* 0x00010000081e7824 */ /* 0x000fe200078e00ff */
[----:B------:R-:W-:Y:S01]  /*0610*/  PRMT R8, R14, 0x7632, R8 ;  /* 0x000076320e087816 */ /* 0x000fe20000000008 */
[----:B------:R-:W-:Y:S01]  /*0620*/  FFMA R37, R26, R38, R37 ;  /* 0x000000261a257223 */ /* 0x000fe20000000025 */
[----:B------:R-:W-:Y:S01]  /*0630*/  FFMA R26, R39, R41, R40 ;  /* 0x00000029271a7223 */ /* 0x000fe20000000028 */
[----:B------:R-:W0:Y:S01]  /*0640*/  SHFL.BFLY PT, R7, R6, 0x10, 0x1f ;  /* 0x0e001f0006077f89 */ /* 0x000e2200000e0000 */
[----:B------:R-:W-:Y:S01]  /*0650*/  FMUL R39, R6, 16777216 ;  /* 0x4b80000006277820 */ /* 0x000fe20000400000 */
[----:B------:R-:W-:Y:S01]  /*0660*/  IMAD.U32 R29, R29, 0x10000, RZ ;  /* 0x000100001d1d7824 */ /* 0x000fe200078e00ff */
[----:B------:R-:W-:Y:S01]  /*0670*/  FADD R9, R28, R9 ;  /* 0x000000091c097221 */ /* 0x000fe20000000000 */
[----:B------:R-:W-:Y:S01]  /*0680*/  FSETP.GEU.AND P2, PT, R6, 1.175494350822287508e-38, PT ;  /* 0x008000000600780b */ /* 0x000fe20003f4e000 */
[----:B------:R-:W-:Y:S01]  /*0690*/  IMAD.U32 R14, R14, 0x10000, RZ ;  /* 0x000100000e0e7824 */ /* 0x000fe200078e00ff */
[----:B------:R-:W-:Y:S01]  /*06a0*/  FFMA R29, R30, R5, R29 ;  /* 0x000000051e1d7223 */ /* 0x000fe2000000001d */
[----:B------:R-:W-:Y:S01]  /*06b0*/  IMAD.U32 R8, R8, 0x10000, RZ ;  /* 0x0001000008087824 */ /* 0x000fe200078e00ff */
[----:B------:R-:W-:Y:S01]  /*06c0*/  FSEL R39, R39, R6, !P2 ;  /* 0x0000000627277208 */ /* 0x000fe20005000000 */
[----:B------:R-:W-:Y:S01]  /*06d0*/  IMAD.U32 R28, R27, 0x10000, RZ ;  /* 0x000100001b1c7824 */ /* 0x000fe200078e00ff */
[----:B------:R-:W-:Y:S01]  /*06e0*/  FFMA R5, R35, R36, R14 ;  /* 0x0000002423057223 */ /* 0x000fe2000000000e */
[----:B------:R-:W-:Y:S01]  /*06f0*/  FFMA R8, R9, R37, R8 ;  /* 0x0000002509087223 */ /* 0x000fe20000000008 */
[----:B------:R-:W-:Y:S01]  /*0700*/  IMAD.U32 R31, R31, 0x10000, RZ ;  /* 0x000100001f1f7824 */ /* 0x000fe200078e00ff */
[----:B------:R-:W-:Y:S01]  /*0710*/  FADD R28, R28, R11 ;  /* 0x0000000b1c1c7221 */ /* 0x000fe20000000000 */
[----:B------:R-:W-:Y:S01]  /*0720*/  PRMT R9, R15, 0x7632, R9 ;  /* 0x000076320f097816 */ /* 0x000fe20000000009 */
[----:B------:R-:W1:Y:S01]  /*0730*/  MUFU.RCP R39, R39 ;  /* 0x0000002700277308 */ /* 0x000e620000001000 */
[----:B------:R-:W-:Y:S01]  /*0740*/  FSEL R14, R5, RZ, P0 ;  /* 0x000000ff050e7208 */ /* 0x000fe20000000000 */
[----:B------:R-:W-:Y:S01]  /*0750*/  FADD R10, R31, R10 ;  /* 0x0000000a1f0a7221 */ /* 0x000fe20000000000 */
[----:B------:R-:W-:Y:S01]  /*0760*/  FSEL R11, R8, RZ, P0 ;  /* 0x000000ff080b7208 */ /* 0x000fe20000000000 */
[----:B------:R-:W-:Y:S01]  /*0770*/  IMAD.U32 R15, R15, 0x10000, RZ ;  /* 0x000100000f0f7824 */ /* 0x000fe200078e00ff */
[----:B------:R-:W-:Y:S01]  /*0780*/  FSEL R0, R0, RZ, P1 ;  /* 0x000000ff00007208 */ /* 0x000fe20000800000 */
[----:B------:R-:W-:Y:S01]  /*0790*/  IMAD.U32 R9, R9, 0x10000, RZ ;  /* 0x0001000009097824 */ /* 0x000fe200078e00ff */
[----:B------:R-:W-:Y:S01]  /*07a0*/  FSEL R34, R34, R33, !P2 ;  /* 0x0000002122227208 */ /* 0x000fe20005000000 */
[----:B------:R-:W-:Y:S01]  /*07b0*/  FADD R11, -R14, R11 ;  /* 0x0000000b0e0b7221 */ /* 0x000fe20000000100 */
[----:B------:R-:W-:Y:S01]  /*07c0*/  FFMA R26, R10, R26, R15 ;  /* 0x0000001a0a1a7223 */ /* 0x000fe2000000000f */
[----:B------:R-:W-:Y:S01]  /*07d0*/  FFMA R9, R28, R29, R9 ;  /* 0x0000001d1c097223 */ /* 0x000fe20000000009 */
[----:B------:R-:W-:Y:S01]  /*07e0*/  FSETP.NEU.AND P2, PT, R32, RZ, PT ;  /* 0x000000ff2000720b */ /* 0x000fe20003f4d000 */
[C---:B------:R-:W-:Y:S01]  /*07f0*/  FFMA R14, R11.reuse, R0, R14 ;  /* 0x000000000b0e7223 */ /* 0x040fe2000000000e */
[----:B------:R-:W-:Y:S01]  /*0800*/  FMUL R28, R11, R11 ;  /* 0x0000000b0b1c7220 */ /* 0x000fe20000400000 */
[----:B------:R-:W-:Y:S01]  /*0810*/  FSEL R11, R26, RZ, P0 ;  /* 0x000000ff1a0b7208 */ /* 0x000fe20000000000 */
[----:B0-----:R-:W-:Y:S01]  /*0820*/  FADD R10, R6, R7 ;  /* 0x00000007060a7221 */ /* 0x001fe20000000000 */
[----:B------:R-:W-:Y:S01]  /*0830*/  FSEL R4, R4, RZ, P2 ;  /* 0x000000ff04047208 */ /* 0x000fe20001000000 */
[----:B-1----:R-:W-:Y:S01]  /*0840*/  FMUL R34, R39, R34 ;  /* 0x0000002227227220 */ /* 0x002fe20000400000 */
[----:B------:R-:W-:Y:S01]  /*0850*/  FSETP.NEU.AND P3, PT, R6, RZ, PT ;  /* 0x000000ff0600720b */ /* 0x000fe20003f6d000 */
[--C-:B------:R-:W-:Y:S01]  /*0860*/  FADD R11, R11, -R14.reuse ;  /* 0x8000000e0b0b7221 */ /* 0x100fe20000000000 */
[C---:B------:R-:W-:Y:S01]  /*0870*/  FSETP.GEU.AND P2, PT, |R10|.reuse, 1.175494350822287508e-38, PT ;  /* 0x008000000a00780b */ /* 0x040fe20003f4e200 */
[----:B------:R-:W-:Y:S01]  /*0880*/  FMUL R33, R33, R28 ;  /* 0x0000001c21217220 */ /* 0x000fe20000400000 */
[----:B------:R-:W-:Y:S01]  /*0890*/  FSEL R31, R9, RZ, P0 ;  /* 0x000000ff091f7208 */ /* 0x000fe20000000000 */
[C---:B------:R-:W-:Y:S01]  /*08a0*/  FFMA R14, R11.reuse, R4, R14 ;  /* 0x000000040b0e7223 */ /* 0x040fe2000000000e */
[C---:B------:R-:W-:Y:S01]  /*08b0*/  FMUL R27, R10.reuse, 0.25 ;  /* 0x3e8000000a1b7820 */ /* 0x040fe20000400000 */
[----:B------:R-:W-:Y:S01]  /*08c0*/  FSETP.GT.AND P1, PT, |R10|, 8.50705917302346158658e+37, PT ;  /* 0x7e8000000a00780b */ /* 0x000fe20003f24200 */
[----:B------:R-:W0:Y:S01]  /*08d0*/  SHFL.BFLY PT, R29, R10, 0x8, 0x1f ;  /* 0x0d001f000a1d7f89 */ /* 0x000e2200000e0000 */
[----:B------:R-:W-:Y:S01]  /*08e0*/  FSEL R15, R34, RZ, P3 ;  /* 0x000000ff220f7208 */ /* 0x000fe20001800000 */
[----:B------:R-:W-:Y:S01]  /*08f0*/  FMUL R28, R11, R11 ;  /* 0x0000000b0b1c7220 */ /* 0x000fe20000400000 */
[--C-:B------:R-:W-:Y:S01]  /*0900*/  FADD R11, R31, -R14.reuse ;  /* 0x8000000e1f0b7221 */ /* 0x100fe20000000000 */
[----:B------:R-:W-:Y:S01]  /*0910*/  FSEL R27, R27, R10, P1 ;  /* 0x0000000a1b1b7208 */ /* 0x000fe20000800000 */
[----:B------:R-:W-:Y:S01]  /*0920*/  FFMA R33, R0, R33, RZ ;  /* 0x0000002100217223 */ /* 0x000fe200000000ff */
[----:B------:R-:W-:Y:S01]  /*0930*/  FMUL R28, R25, R28 ;  /* 0x0000001c191c7220 */ /* 0x000fe20000400000 */
[C---:B------:R-:W-:Y:S01]  /*0940*/  FFMA R14, R11.reuse, R15, R14 ;  /* 0x0000000f0b0e7223 */ /* 0x040fe2000000000e */
[----:B------:R-:W-:Y:S01]  /*0950*/  FMUL R11, R11, R11 ;  /* 0x0000000b0b0b7220 */ /* 0x000fe20000400000 */
[----:B------:R-:W-:Y:S01]  /*0960*/  @!P2 FMUL R27, R27, 16777216 ;  /* 0x4b8000001b1ba820 */ /* 0x000fe20000400000 */
[----:B------:R-:W-:-:S02]  /*0970*/  FFMA R28, R4, R28, R33 ;  /* 0x0000001c041c7223 */ /* 0x000fc40000000021 */
[----:B------:R-:W-:Y:S01]  /*0980*/  FMUL R11, R32, R11 ;  /* 0x0000000b200b7220 */ /* 0x000fe20000400000 */
[----:B------:R-:W1:Y:S01]  /*0990*/  SHFL.BFLY PT, R25, R14, 0x10, 0x1f ;  /* 0x0e001f000e197f89 */ /* 0x000e6200000e0000 */
[----:B------:R-:W2:Y:S01]  /*09a0*/  MUFU.RCP R30, R27 ;  /* 0x0000001b001e7308 */ /* 0x000ea20000001000 */
[----:B------:R-:W-:Y:S01]  /*09b0*/  @P1 FMUL R7, R7, 0.25 ;  /* 0x3e80000007071820 */ /* 0x000fe20000400000 */
[----:B------:R-:W-:-:S03]  /*09c0*/  FFMA R11, R15, R11, R28 ;  /* 0x0000000b0f0b7223 */ /* 0x000fc6000000001c */
[----:B------:R-:W-:Y:S01]  /*09d0*/  @!P2 FMUL R7, R7, 16777216 ;  /* 0x4b8000000707a820 */ /* 0x000fe20000400000 */
[C---:B------:R-:W-:Y:S01]  /*09e0*/  FSETP.NEU.AND P2, PT, R10.reuse, RZ, PT ;  /* 0x000000ff0a00720b */ /* 0x040fe20003f4d000 */
[----:B------:R-:W3:Y:S01]  /*09f0*/  SHFL.BFLY PT, R4, R11, 0x10, 0x1f ;  /* 0x0e001f000b047f89 */ /* 0x000ee200000e0000 */
[----:B0-----:R-:W-:-:S05]  /*0a00*/  FADD R0, R10, R29 ;  /* 0x0000001d0a007221 */ /* 0x001fca0000000000 */
[----:B------:R-:W-:Y:S01]  /*0a10*/  FSETP.GEU.AND P3, PT, |R0|, 1.175494350822287508e-38, PT ;  /* 0x008000000000780b */ /* 0x000fe20003f6e200 */
[----:B--2---:R-:W-:Y:S01]  /*0a20*/  FMUL R30, R30, R7 ;  /* 0x000000071e1e7220 */ /* 0x004fe20000400000 */
[C---:B------:R-:W-:Y:S01]  /*0a30*/  FMUL R7, R0.reuse, 0.25 ;  /* 0x3e80000000077820 */ /* 0x040fe20000400000 */
[----:B------:R-:W-:Y:S01]  /*0a40*/  FSETP.GT.AND P1, PT, |R0|, 8.50705917302346158658e+37, PT ;  /* 0x7e8000000000780b */ /* 0x000fe20003f24200 */
[----:B------:R-:W0:Y:S02]  /*0a50*/  SHFL.BFLY PT, R31, R0, 0x4, 0x1f ;  /* 0x0c801f00001f7f89 */ /* 0x000e2400000e0000 */
[----:B------:R-:W-:Y:S01]  /*0a60*/  FSEL R30, R30, RZ, P2 ;  /* 0x000000ff1e1e7208 */ /* 0x000fe20001000000 */
[----:B-1----:R-:W-:Y:S01]  /*0a70*/  FADD R25, -R14, R25 ;  /* 0x000000190e197221 */ /* 0x002fe20000000100 */
[----:B------:R-:W-:Y:S02]  /*0a80*/  FSEL R27, R7, R0, P1 ;  /* 0x00000000071b7208 */ /* 0x000fe40000800000 */
[----:B------:R-:W-:Y:S01]  /*0a90*/  FSETP.NEU.AND P2, PT, R0, RZ, PT ;  /* 0x000000ff0000720b */ /* 0x000fe20003f4d000 */
[C---:B------:R-:W-:Y:S01]  /*0aa0*/  FMUL R7, R25.reuse, R25 ;  /* 0x0000001919077220 */ /* 0x040fe20000400000 */
[----:B------:R-:W-:Y:S01]  /*0ab0*/  FFMA R14, R25, R30, R14 ;  /* 0x0000001e190e7223 */ /* 0x000fe2000000000e */
[----:B------:R-:W-:-:S02]  /*0ac0*/  @!P3 FMUL R27, R27, 16777216 ;  /* 0x4b8000001b1bb820 */ /* 0x000fc40000400000 */
[----:B------:R-:W-:Y:S01]  /*0ad0*/  FMUL R7, R6, R7 ;  /* 0x0000000706077220 */ /* 0x000fe20000400000 */
[----:B---3--:R-:W-:Y:S01]  /*0ae0*/  FADD R11, R11, R4 ;  /* 0x000000040b0b7221 */ /* 0x008fe20000000000 */
[----:B------:R-:W1:Y:S01]  /*0af0*/  SHFL.BFLY PT, R15, R14, 0x8, 0x1f ;  /* 0x0d001f000e0f7f89 */ /* 0x000e6200000e0000 */
[----:B------:R2:W3:Y:S01]  /*0b00*/  MUFU.RCP R28, R27 ;  /* 0x0000001b001c7308 */ /* 0x0004e20000001000 */
[----:B------:R-:W-:Y:S01]  /*0b10*/  @P1 FMUL R29, R29, 0.25 ;  /* 0x3e8000001d1d1820 */ /* 0x000fe20000400000 */
[----:B------:R-:W-:-:S03]  /*0b20*/  FFMA R7, R30, R7, R11 ;  /* 0x000000071e077223 */ /* 0x000fc6000000000b */
[----:B------:R-:W-:Y:S02]  /*0b30*/  @!P3 FMUL R29, R29, 16777216 ;  /* 0x4b8000001d1db820 */ /* 0x000fe40000400000 */
[----:B------:R-:W4:Y:S01]  /*0b40*/  SHFL.BFLY PT, R6, R7, 0x8, 0x1f ;  /* 0x0d001f0007067f89 */ /* 0x000f2200000e0000 */
[----:B0-----:R-:W-:-:S04]  /*0b50*/  FADD R4, R0, R31 ;  /* 0x0000001f00047221 */ /* 0x001fc80000000000 */
[C---:B------:R-:W-:Y:S01]  /*0b60*/  FMUL R11, R4.reuse, 0.25 ;  /* 0x3e800000040b7820 */ /* 0x040fe20000400000 */
[----:B------:R-:W-:Y:S01]  /*0b70*/  FSETP.GEU.AND P3, PT, |R4|, 1.175494350822287508e-38, PT ;  /* 0x008000000400780b */ /* 0x000fe20003f6e200 */
[----:B--2---:R-:W0:Y:S01]  /*0b80*/  SHFL.BFLY PT, R27, R4, 0x2, 0x1f ;  /* 0x0c401f00041b7f89 */ /* 0x004e2200000e0000 */
[----:B---3--:R-:W-:Y:S01]  /*0b90*/  FMUL R28, R28, R29 ;  /* 0x0000001d1c1c7220 */ /* 0x008fe20000400000 */
[----:B------:R-:W-:-:S04]  /*0ba0*/  FSETP.GT.AND P1, PT, |R4|, 8.50705917302346158658e+37, PT ;  /* 0x7e8000000400780b */ /* 0x000fc80003f24200 */
[----:B------:R-:W-:Y:S01]  /*0bb0*/  FSEL R28, R28, RZ, P2 ;  /* 0x000000ff1c1c7208 */ /* 0x000fe20001000000 */
[----:B-1----:R-:W-:Y:S01]  /*0bc0*/  FADD R15, -R14, R15 ;  /* 0x0000000f0e0f7221 */ /* 0x002fe20000000100 */
[----:B------:R-:W-:-:S03]  /*0bd0*/  FSEL R25, R11, R4, P1 ;  /* 0x000000040b197208 */ /* 0x000fc60000800000 */
[C---:B------:R-:W-:Y:S01]  /*0be0*/  FMUL R11, R15.reuse, R15 ;  /* 0x0000000f0f0b7220 */ /* 0x040fe20000400000 */
[----:B------:R-:W-:Y:S01]  /*0bf0*/  FFMA R14, R15, R28, R14 ;  /* 0x0000001c0f0e7223 */ /* 0x000fe2000000000e */
[----:B------:R-:W-:Y:S02]  /*0c00*/  @!P3 FMUL R25, R25, 16777216 ;  /* 0x4b8000001919b820 */ /* 0x000fe40000400000 */
[----:B------:R-:W-:Y:S01]  /*0c10*/  @P1 FMUL R31, R31, 0.25 ;  /* 0x3e8000001f1f1820 */ /* 0x000fe20000400000 */
[----:B------:R-:W-:Y:S01]  /*0c20*/  FMUL R11, R10, R11 ;  /* 0x0000000b0a0b7220 */ /* 0x000fe20000400000 */
[----:B----4-:R-:W-:Y:S01]  /*0c30*/  FADD R7, R7, R6 ;  /* 0x0000000607077221 */ /* 0x010fe20000000000 */
[----:B------:R-:W1:Y:S01]  /*0c40*/  SHFL.BFLY PT, R15, R14, 0x4, 0x1f ;  /* 0x0c801f000e0f7f89 */ /* 0x000e6200000e0000 */
[----:B------:R2:W3:Y:S01]  /*0c50*/  MUFU.RCP R10, R25 ;  /* 0x00000019000a7308 */ /* 0x0004e20000001000 */
[----:B------:R-:W-:Y:S01]  /*0c60*/  @!P3 FMUL R31, R31, 16777216 ;  /* 0x4b8000001f1fb820 */ /* 0x000fe20000400000 */
[----:B------:R-:W-:Y:S01]  /*0c70*/  FFMA R7, R28, R11, R7 ;  /* 0x0000000b1c077223 */ /* 0x000fe20000000007 */
[C---:B------:R-:W-:Y:S01]  /*0c80*/  FSETP.NEU.AND P1, PT, R4.reuse, RZ, PT ;  /* 0x000000ff0400720b */ /* 0x040fe20003f2d000 */
[----:B0-----:R-:W-:Y:S01]  /*0c90*/  FADD R28, R4, R27 ;  /* 0x0000001b041c7221 */ /* 0x001fe20000000000 */
[----:B------:R-:W-:-:S02]  /*0ca0*/  LOP3.LUT P3, RZ, R18, 0x1f, RZ, 0xc0, !PT ;  /* 0x0000001f12ff7812 */ /* 0x000fc4000786c0ff */
[----:B------:R-:W0:Y:S01]  /*0cb0*/  SHFL.BFLY PT, R6, R7, 0x4, 0x1f ;  /* 0x0c801f0007067f89 */ /* 0x000e2200000e0000 */
[C---:B--2---:R-:W-:Y:S01]  /*0cc0*/  FMUL R25, R28.reuse, 0.25 ;  /* 0x3e8000001c197820 */ /* 0x044fe20000400000 */
[----:B------:R-:W-:Y:S02]  /*0cd0*/  FSETP.GEU.AND P2, PT, |R28|, 1.175494350822287508e-38, PT ;  /* 0x008000001c00780b */ /* 0x000fe40003f4e200 */
[----:B------:R-:W2:Y:S01]  /*0ce0*/  SHFL.BFLY PT, R29, R28, 0x1, 0x1f ;  /* 0x0c201f001c1d7f89 */ /* 0x000ea200000e0000 */
[----:B---3--:R-:W-:-:S05]  /*0cf0*/  FMUL R10, R10, R31 ;  /* 0x0000001f0a0a7220 */ /* 0x008fca0000400000 */
[----:B------:R-:W-:Y:S01]  /*0d00*/  FSEL R10, R10, RZ, P1 ;  /* 0x000000ff0a0a7208 */ /* 0x000fe20000800000 */
[----:B-1----:R-:W-:Y:S01]  /*0d10*/  FADD R15, -R14, R15 ;  /* 0x0000000f0e0f7221 */ /* 0x002fe20000000100 */
[----:B------:R-:W-:-:S03]  /*0d20*/  FSETP.GT.AND P1, PT, |R28|, 8.50705917302346158658e+37, PT ;  /* 0x7e8000001c00780b */ /* 0x000fc60003f24200 */
[C---:B------:R-:W-:Y:S01]  /*0d30*/  FMUL R11, R15.reuse, R15 ;  /* 0x0000000f0f0b7220 */ /* 0x040fe20000400000 */
[----:B------:R-:W-:Y:S01]  /*0d40*/  FFMA R14, R15, R10, R14 ;  /* 0x0000000a0f0e7223 */ /* 0x000fe2000000000e */
[----:B------:R-:W-:Y:S02]  /*0d50*/  FSEL R25, R25, R28, P1 ;  /* 0x0000001c19197208 */ /* 0x000fe40000800000 */
[----:B------:R-:W-:Y:S01]  /*0d60*/  FMUL R11, R0, R11 ;  /* 0x0000000b000b7220 */ /* 0x000fe20000400000 */
[----:B0-----:R-:W-:Y:S01]  /*0d70*/  FADD R7, R7, R6 ;  /* 0x0000000607077221 */ /* 0x001fe20000000000 */
[----:B------:R-:W0:Y:S01]  /*0d80*/  SHFL.BFLY PT, R15, R14, 0x2, 0x1f ;  /* 0x0c401f000e0f7f89 */ /* 0x000e2200000e0000 */
[----:B------:R-:W-:Y:S02]  /*0d90*/  @!P2 FMUL R25, R25, 16777216 ;  /* 0x4b8000001919a820 */ /* 0x000fe40000400000 */
[----:B------:R-:W-:Y:S01]  /*0da0*/  FFMA R7, R10, R11, R7 ;  /* 0x0000000b0a077223 */ /* 0x000fe20000000007 */
[----:B------:R-:W-:Y:S01]  /*0db0*/  @P1 FMUL R27, R27, 0.25 ;  /* 0x3e8000001b1b1820 */ /* 0x000fe20000400000 */
[----:B------:R-:W1:Y:S01]  /*0dc0*/  MUFU.RCP R6, R25 ;  /* 0x0000001900067308 */ /* 0x000e620000001000 */
[----:B------:R-:W-:-:S02]  /*0dd0*/  FSETP.NEU.AND P1, PT, R28, RZ, PT ;  /* 0x000000ff1c00720b */ /* 0x000fc40003f2d000 */
[----:B------:R-:W3:Y:S01]  /*0de0*/  SHFL.BFLY PT, R0, R7, 0x2, 0x1f ;  /* 0x0c401f0007007f89 */ /* 0x000ee200000e0000 */
[----:B------:R-:W-:-:S04]  /*0df0*/  @!P2 FMUL R27, R27, 16777216 ;  /* 0x4b8000001b1ba820 */ /* 0x000fc80000400000 */
[----:B-1----:R-:W-:Y:S01]  /*0e00*/  FMUL R6, R6, R27 ;  /* 0x0000001b06067220 */ /* 0x002fe20000400000 */
[----:B--2---:R-:W-:Y:S01]  /*0e10*/  FADD R27, R28, R29 ;  /* 0x0000001d1c1b7221 */ /* 0x004fe20000000000 */
[----:B0-----:R-:W-:-:S03]  /*0e20*/  FADD R15, -R14, R15 ;  /* 0x0000000f0e0f7221 */ /* 0x001fc60000000100 */
[----:B------:R-:W-:Y:S01]  /*0e30*/  FSEL R6, R6, RZ, P1 ;  /* 0x000000ff06067208 */ /* 0x000fe20000800000 */
[----:B------:R-:W-:Y:S01]  /*0e40*/  FMUL R11, R15, R15 ;  /* 0x0000000f0f0b7220 */ /* 0x000fe20000400000 */
[C---:B------:R-:W-:Y:S02]  /*0e50*/  FSETP.GEU.AND P2, PT, |R27|.reuse, 1.175494350822287508e-38, PT ;  /* 0x008000001b00780b */ /* 0x040fe40003f4e200 */
[----:B------:R-:W-:Y:S01]  /*0e60*/  FSETP.GT.AND P1, PT, |R27|, 8.50705917302346158658e+37, PT ;  /* 0x7e8000001b00780b */ /* 0x000fe20003f24200 */
[----:B---3--:R-:W-:Y:S01]  /*0e70*/  FADD R7, R7, R0 ;  /* 0x0000000007077221 */ /* 0x008fe20000000000 */
[----:B------:R-:W-:Y:S01]  /*0e80*/  FMUL R0, R27, 0.25 ;  /* 0x3e8000001b007820 */ /* 0x000fe20000400000 */
[----:B------:R-:W-:Y:S01]  /*0e90*/  FMUL R11, R4, R11 ;  /* 0x0000000b040b7220 */ /* 0x000fe20000400000 */
[----:B------:R-:W-:-:S03]  /*0ea0*/  FFMA R10, R15, R6, R14 ;  /* 0x000000060f0a7223 */ /* 0x000fc6000000000e */
[----:B------:R-:W-:Y:S01]  /*0eb0*/  FSEL R4, R0, R27, P1 ;  /* 0x0000001b00047208 */ /* 0x000fe20000800000 */
[----:B------:R-:W-:Y:S02]  /*0ec0*/  FFMA R7, R6, R11, R7 ;  /* 0x0000000b06077223 */ /* 0x000fe40000000007 */
[----:B------:R-:W0:Y:S02]  /*0ed0*/  SHFL.BFLY PT, R11, R10, 0x1, 0x1f ;  /* 0x0c201f000a0b7f89 */ /* 0x000e2400000e0000 */
[----:B------:R-:W-:Y:S01]  /*0ee0*/  @!P2 FMUL R4, R4, 16777216 ;  /* 0x4b8000000404a820 */ /* 0x000fe20000400000 */
[----:B------:R-:W-:Y:S01]  /*0ef0*/  @P1 FMUL R29, R29, 0.25 ;  /* 0x3e8000001d1d1820 */ /* 0x000fe20000400000 */
[----:B------:R-:W1:Y:S01]  /*0f00*/  SHFL.BFLY PT, R0, R7, 0x1, 0x1f ;  /* 0x0c201f0007007f89 */ /* 0x000e6200000e0000 */
[----:B------:R-:W-:Y:S02]  /*0f10*/  FSETP.NEU.AND P1, PT, R27, RZ, PT ;  /* 0x000000ff1b00720b */ /* 0x000fe40003f2d000 */
[----:B------:R-:W-:Y:S01]  /*0f20*/  @!P2 FMUL R29, R29, 16777216 ;  /* 0x4b8000001d1da820 */ /* 0x000fe20000400000 */
[----:B------:R-:W2:Y:S01]  /*0f30*/  MUFU.RCP R4, R4 ;  /* 0x0000000400047308 */ /* 0x000ea20000001000 */
[----:B------:R-:W-:Y:S01]  /*0f40*/  ISETP.GE.AND P2, PT, R18, 0x20, PT ;  /* 0x000000201200780c */ /* 0x000fe20003f46270 */
[----:B0-----:R-:W-:Y:S01]  /*0f50*/  FADD R11, -R10, R11 ;  /* 0x0000000b0a0b7221 */ /* 0x001fe20000000100 */
[----:B--2---:R-:W-:Y:S01]  /*0f60*/  FMUL R29, R4, R29 ;  /* 0x0000001d041d7220 */ /* 0x004fe20000400000 */
[----:B------:R-:W-:-:S02]  /*0f70*/  F2FP.BF16.PACK_AB R4, R8, R5 ;  /* 0x000000050804723e */ /* 0x000fc400000010ff */
[----:B------:R-:W-:Y:S01]  /*0f80*/  FMUL R15, R11, R11 ;  /* 0x0000000b0b0f7220 */ /* 0x000fe20000400000 */
[----:B-1----:R-:W-:Y:S01]  /*0f90*/  FADD R6, R7, R0 ;  /* 0x0000000007067221 */ /* 0x002fe20000000000 */
[----:B------:R-:W-:Y:S02]  /*0fa0*/  FSEL R29, R29, RZ, P1 ;  /* 0x000000ff1d1d7208 */ /* 0x000fe40000800000 */
[----:B------:R-:W-:Y:S01]  /*0fb0*/  FMUL R28, R28, R15 ;  /* 0x0000000f1c1c7220 */ /* 0x000fe20000400000 */
[----:B------:R-:W-:Y:S01]  /*0fc0*/  SHF.R.U32.HI R0, RZ, 0x3, R18 ;  /* 0x00000003ff007819 */ /* 0x000fe20000011612 */
[----:B------:R-:W-:Y:S01]  /*0fd0*/  IMAD.WIDE R14, R17, R16, c[0x0][0x1a0] ;  /* 0x00006800110e7625 */ /* 0x000fe200078e0210 */
[----:B------:R-:W-:Y:S01]  /*0fe0*/  FFMA R11, R11, R29, R10 ;  /* 0x0000001d0b0b7223 */ /* 0x000fe2000000000a */
[----:B------:R-:W-:Y:S01]  /*0ff0*/  F2FP.BF16.PACK_AB R5, R9, R26 ;  /* 0x0000001a0905723e */ /* 0x000fe200000010ff */
[----:B------:R-:W-:Y:S01]  /*1000*/  FFMA R29, R29, R28, R6 ;  /* 0x0000001c1d1d7223 */ /* 0x000fe20000000006 */
[----:B------:R-:W-:-:S03]  /*1010*/  LOP3.LUT R0, R0, 0x7c, RZ, 0xc0, !PT ;  /* 0x0000007c00007812 */ /* 0x000fc600078ec0ff */
[----:B------:R-:W-:Y:S04]  /*1020*/  @P0 STG.E.64 [R14.64], R4 ;  /* 0x000000040e000986 */ /* 0x000fe8000c101b04 */
[----:B------:R-:W-:Y:S04]  /*1030*/  @!P3 STS [R0+0x100], R27 ;  /* 0x0001001b0000b388 */ /* 0x000fe80000000800 */
[----:B------:R-:W-:Y:S04]  /*1040*/  @!P3 STS [R0], R11 ;  /* 0x0000000b0000b388 */ /* 0x000fe80000000800 */
[----:B------:R-:W-:Y:S04]  /*1050*/  @!P3 STS [R0+0x80], R29 ;  /* 0x0000801d0000b388 */ /* 0x000fe80000000800 */
[----:B------:R-:W-:Y:S06]  /*1060*/  BAR.SYNC.DEFER_BLOCKING 0x0 ;  /* 0x0000000000007b1d */ /* 0x000fec0000010000 */
[----:B------:R-:W0:Y:S04]  /*1070*/  @!P2 LDS R23, [R18.X4+0x100] ;  /* 0x000100001217a984 */ /* 0x000e280000004800 */
[----:B------:R-:W-:Y:S04]  /*1080*/  @!P2 LDS R22, [R18.X4] ;  /* 0x000000001216a984 */ /* 0x000fe80000004800 */
[----:B------:R-:W1:Y:S04]  /*1090*/  @!P2 LDS R24, [R18.X4+0x80] ;  /* 0x000080001218a984 */ /* 0x000e680000004800 */
[----:B0-----:R-:W0:Y:S04]  /*10a0*/  SHFL.BFLY PT, R6, R23, 0x10, 0x1f ;  /* 0x0e001f0017067f89 */ /* 0x001e2800000e0000 */
[----:B-1----:R-:W1:Y:S01]  /*10b0*/  SHFL.BFLY PT, R7, R24, 0x10, 0x1f ;  /* 0x0e001f0018077f89 */ /* 0x002e6200000e0000 */
[----:B0-----:R-:W-:-:S04]  /*10c0*/  FADD R8, R23, R6 ;  /* 0x0000000617087221 */ /* 0x001fc80000000000 */
[C---:B------:R-:W-:Y:S01]  /*10d0*/  FMUL R5, R8.reuse, 0.25 ;  /* 0x3e80000008057820 */ /* 0x040fe20000400000 */
[C---:B------:R-:W-:Y:S01]  /*10e0*/  FSETP.GEU.AND P5, PT, |R8|.reuse, 1.175494350822287508e-38, PT ;  /* 0x008000000800780b */ /* 0x040fe20003fae200 */
[----:B------:R-:W0:Y:S01]  /*10f0*/  SHFL.BFLY PT, R11, R8, 0x8, 0x1f ;  /* 0x0d001f00080b7f89 */ /* 0x000e2200000e0000 */
[----:B------:R-:W-:Y:S01]  /*1100*/  FSETP.GT.AND P1, PT, |R8|, 8.50705917302346158658e+37, PT ;  /* 0x7e8000000800780b */ /* 0x000fe20003f24200 */
[----:B-1----:R-:W-:-:S03]  /*1110*/  FADD R7, R24, R7 ;  /* 0x0000000718077221 */ /* 0x002fc60000000000 */
[----:B------:R-:W-:Y:S02]  /*1120*/  FSEL R9, R5, R8, P1 ;  /* 0x0000000805097208 */ /* 0x000fe40000800000 */
[----:B------:R-:W1:Y:S05]  /*1130*/  SHFL.BFLY PT, R5, R22, 0x10, 0x1f ;  /* 0x0e001f0016057f89 */ /* 0x000e6a00000e0000 */
[----:B------:R-:W-:Y:S02]  /*1140*/  @!P5 FMUL R9, R9, 16777216 ;  /* 0x4b8000000909d820 */ /* 0x000fe40000400000 */
[----:B------:R-:W-:-:S04]  /*1150*/  @P1 FMUL R6, R6, 0.25 ;  /* 0x3e80000006061820 */ /* 0x000fc80000400000 */
[----:B------:R-:W2:Y:S01]  /*1160*/  MUFU.RCP R9, R9 ;  /* 0x0000000900097308 */ /* 0x000ea20000001000 */
[----:B------:R-:W-:Y:S01]  /*1170*/  @!P5 FMUL R6, R6, 16777216 ;  /* 0x4b8000000606d820 */ /* 0x000fe20000400000 */
[C---:B------:R-:W-:Y:S01]  /*1180*/  FSETP.NEU.AND P5, PT, R8.reuse, RZ, PT ;  /* 0x000000ff0800720b */ /* 0x040fe20003fad000 */
[----:B0-----:R-:W-:-:S04]  /*1190*/  FADD R4, R8, R11 ;  /* 0x0000000b08047221 */ /* 0x001fc80000000000 */
[C---:B------:R-:W-:Y:S01]  /*11a0*/  FMUL R25, R4.reuse, 0.25 ;  /* 0x3e80000004197820 */ /* 0x040fe20000400000 */
[C---:B------:R-:W-:Y:S01]  /*11b0*/  FSETP.GEU.AND P6, PT, |R4|.reuse, 1.175494350822287508e-38, PT ;  /* 0x008000000400780b */ /* 0x040fe20003fce200 */
[----:B------:R-:W0:Y:S01]  /*11c0*/  SHFL.BFLY PT, R27, R4, 0x4, 0x1f ;  /* 0x0c801f00041b7f89 */ /* 0x000e2200000e0000 */
[----:B------:R-:W-:Y:S01]  /*11d0*/  FSETP.GT.AND P1, PT, |R4|, 8.50705917302346158658e+37, PT ;  /* 0x7e8000000400780b */ /* 0x000fe20003f24200 */
[----:B-1----:R-:W-:Y:S01]  /*11e0*/  FADD R5, -R22, R5 ;  /* 0x0000000516057221 */ /* 0x002fe20000000100 */
[----:B--2---:R-:W-:Y:S02]  /*11f0*/  FMUL R6, R9, R6 ;  /* 0x0000000609067220 */ /* 0x004fe40000400000 */
[----:B------:R-:W-:Y:S01]  /*1200*/  FSEL R25, R25, R4, P1 ;  /* 0x0000000419197208 */ /* 0x000fe20000800000 */
[----:B------:R-:W-:Y:S02]  /*1210*/  FMUL R10, R5, R5 ;  /* 0x00000005050a7220 */ /* 0x000fe40000400000 */
[----:B------:R-:W-:-:S02]  /*1220*/  FSEL R6, R6, RZ, P5 ;  /* 0x000000ff06067208 */ /* 0x000fc40002800000 */
[----:B------:R-:W-:Y:S01]  /*1230*/  FMUL R10, R23, R10 ;  /* 0x0000000a170a7220 */ /* 0x000fe20000400000 */
[----:B------:R-:W-:Y:S01]  /*1240*/  FSETP.NEU.AND P5, PT, R4, RZ, PT ;  /* 0x000000ff0400720b */ /* 0x000fe20003fad000 */
[----:B------:R-:W-:Y:S01]  /*1250*/  @!P6 FMUL R25, R25, 16777216 ;  /* 0x4b8000001919e820 */ /* 0x000fe20000400000 */
[----:B------:R-:W-:Y:S01]  /*1260*/  FFMA R5, R5, R6, R22 ;  /* 0x0000000605057223 */ /* 0x000fe20000000016 */
[----:B------:R-:W-:Y:S02]  /*1270*/  FFMA R7, R6, R10, R7 ;  /* 0x0000000a06077223 */ /* 0x000fe40000000007 */
[----:B------:R-:W1:Y:S01]  /*1280*/  MUFU.RCP R24, R25 ;  /* 0x0000001900187308 */ /* 0x000e620000001000 */
[----:B------:R-:W-:Y:S01]  /*1290*/  @P1 FMUL R11, R11, 0.25 ;  /* 0x3e8000000b0b1820 */ /* 0x000fe20000400000 */
[----:B------:R-:W2:Y:S03]  /*12a0*/  SHFL.BFLY PT, R22, R5, 0x8, 0x1f ;  /* 0x0d001f0005167f89 */ /* 0x000ea600000e0000 */
[----:B------:R-:W-:Y:S01]  /*12b0*/  @!P6 FMUL R11, R11, 16777216 ;  /* 0x4b8000000b0be820 */ /* 0x000fe20000400000 */
[----:B------:R-:W3:Y:S01]  /*12c0*/  SHFL.BFLY PT, R6, R7, 0x8, 0x1f ;  /* 0x0d001f0007067f89 */ /* 0x000ee200000e0000 */
[----:B0-----:R-:W-:-:S04]  /*12d0*/  FADD R10, R4, R27 ;  /* 0x0000001b040a7221 */ /* 0x001fc80000000000 */
[C---:B------:R-:W-:Y:S01]  /*12e0*/  FMUL R9, R10.reuse, 0.25 ;  /* 0x3e8000000a097820 */ /* 0x040fe20000400000 */
[C---:B------:R-:W-:Y:S01]  /*12f0*/  FSETP.GEU.AND P6, PT, |R10|.reuse, 1.175494350822287508e-38, PT ;  /* 0x008000000a00780b */ /* 0x040fe20003fce200 */
[----:B------:R-:W0:Y:S01]  /*1300*/  SHFL.BFLY PT, R23, R10, 0x2, 0x1f ;  /* 0x0c401f000a177f89 */ /* 0x000e2200000e0000 */
[----:B------:R-:W-:Y:S01]  /*1310*/  FSETP.GT.AND P1, PT, |R10|, 8.50705917302346158658e+37, PT ;  /* 0x7e8000000a00780b */ /* 0x000fe20003f24200 */
[----:B-1----:R-:W-:-:S03]  /*1320*/  FMUL R24, R24, R11 ;  /* 0x0000000b18187220 */ /* 0x002fc60000400000 */
[----:B------:R-:W-:Y:S02]  /*1330*/  FSEL R11, R9, R10, P1 ;  /* 0x0000000a090b7208 */ /* 0x000fe40000800000 */
[----:B------:R-:W-:Y:S02]  /*1340*/  FSEL R24, R24, RZ, P5 ;  /* 0x000000ff18187208 */ /* 0x000fe40002800000 */
[----:B------:R-:W-:-:S03]  /*1350*/  FSETP.NEU.AND P5, PT, R10, RZ, PT ;  /* 0x000000ff0a00720b */ /* 0x000fc60003fad000 */
[----:B------:R-:W-:Y:S01]  /*1360*/  @!P6 FMUL R11, R11, 16777216 ;  /* 0x4b8000000b0be820 */ /* 0x000fe20000400000 */
[----:B--2---:R-:W-:Y:S01]  /*1370*/  FADD R22, -R5, R22 ;  /* 0x0000001605167221 */ /* 0x004fe20000000100 */
[----:B------:R-:W-:-:S03]  /*1380*/  @P1 FMUL R27, R27, 0.25 ;  /* 0x3e8000001b1b1820 */ /* 0x000fc60000400000 */
[C---:B------:R-:W-:Y:S01]  /*1390*/  FFMA R5, R22.reuse, R24, R5 ;  /* 0x0000001816057223 */ /* 0x040fe20000000005 */
[----:B------:R-:W-:Y:S01]  /*13a0*/  FMUL R9, R22, R22 ;  /* 0x0000001616097220 */ /* 0x000fe20000400000 */
[----:B---3--:R-:W-:Y:S01]  /*13b0*/  FADD R7, R7, R6 ;  /* 0x0000000607077221 */ /* 0x008fe20000000000 */
[----:B------:R-:W1:Y:S01]  /*13c0*/  MUFU.RCP R22, R11 ;  /* 0x0000000b00167308 */ /* 0x000e620000001000 */
[----:B------:R-:W-:Y:S01]  /*13d0*/  @!P6 FMUL R27, R27, 16777216 ;  /* 0x4b8000001b1be820 */ /* 0x000fe20000400000 */
[----:B------:R-:W-:Y:S01]  /*13e0*/  FMUL R9, R8, R9 ;  /* 0x0000000908097220 */ /* 0x000fe20000400000 */
[----:B------:R-:W2:Y:S03]  /*13f0*/  SHFL.BFLY PT, R6, R5, 0x4, 0x1f ;  /* 0x0c801f0005067f89 */ /* 0x000ea600000e0000 */
[----:B------:R-:W-:Y:S01]  /*1400*/  FFMA R7, R24, R9, R7 ;  /* 0x0000000918077223 */ /* 0x000fe20000000007 */
[----:B0-----:R-:W-:-:S04]  /*1410*/  FADD R24, R10, R23 ;  /* 0x000000170a187221 */ /* 0x001fc80000000000 */
[----:B------:R-:W0:Y:S01]  /*1420*/  SHFL.BFLY PT, R8, R7, 0x4, 0x1f ;  /* 0x0c801f0007087f89 */ /* 0x000e2200000e0000 */
[C---:B------:R-:W-:Y:S01]  /*1430*/  FSETP.GEU.AND P6, PT, |R24|.reuse, 1.175494350822287508e-38, PT ;  /* 0x008000001800780b */ /* 0x040fe20003fce200 */
[C---:B------:R-:W-:Y:S01]  /*1440*/  FMUL R9, R24.reuse, 0.25 ;  /* 0x3e80000018097820 */ /* 0x040fe20000400000 */
[----:B------:R-:W-:Y:S01]  /*1450*/  FSETP.GT.AND P1, PT, |R24|, 8.50705917302346158658e+37, PT ;  /* 0x7e8000001800780b */ /* 0x000fe20003f24200 */
[----:B------:R-:W3:Y:S01]  /*1460*/  SHFL.BFLY PT, R25, R24, 0x1, 0x1f ;  /* 0x0c201f0018197f89 */ /* 0x000ee200000e0000 */
[----:B-1----:R-:W-:Y:S02]  /*1470*/  FMUL R22, R22, R27 ;  /* 0x0000001b16167220 */ /* 0x002fe40000400000 */
[----:B------:R-:W-:Y:S01]  /*1480*/  FSEL R11, R9, R24, P1 ;  /* 0x00000018090b7208 */ /* 0x000fe20000800000 */
[----:B------:R-:W-:Y:S02]  /*1490*/  CS2R R26, SRZ ;  /* 0x00000000001a7805 */ /* 0x000fe4000001ff00 */
[----:B------:R-:W-:-:S04]  /*14a0*/  FSEL R22, R22, RZ, P5 ;  /* 0x000000ff16167208 */ /* 0x000fc80002800000 */
[----:B------:R-:W-:Y:S01]  /*14b0*/  @!P6 FMUL R11, R11, 16777216 ;  /* 0x4b8000000b0be820 */ /* 0x000fe20000400000 */
[----:B--2---:R-:W-:Y:S01]  /*14c0*/  FADD R6, -R5, R6 ;  /* 0x0000000605067221 */ /* 0x004fe20000000100 */
[----:B------:R-:W-:Y:S01]  /*14d0*/  @P1 FMUL R23, R23, 0.25 ;  /* 0x3e80000017171820 */ /* 0x000fe20000400000 */
[----:B------:R-:W-:Y:S02]  /*14e0*/  FSETP.NEU.AND P1, PT, R24, RZ, PT ;  /* 0x000000ff1800720b */ /* 0x000fe40003f2d000 */
[C---:B------:R-:W-:Y:S01]  /*14f0*/  FMUL R9, R6.reuse, R6 ;  /* 0x0000000606097220 */ /* 0x040fe20000400000 */
[----:B------:R-:W-:Y:S01]  /*1500*/  FFMA R5, R6, R22, R5 ;  /* 0x0000001606057223 */ /* 0x000fe20000000005 */
[----:B------:R-:W-:Y:S02]  /*1510*/  @!P6 FMUL R23, R23, 16777216 ;  /* 0x4b8000001717e820 */ /* 0x000fe40000400000 */
[----:B------:R-:W-:Y:S01]  /*1520*/  FMUL R9, R4, R9 ;  /* 0x0000000904097220 */ /* 0x000fe20000400000 */
[----:B0-----:R-:W-:Y:S01]  /*1530*/  FADD R7, R7, R8 ;  /* 0x0000000807077221 */ /* 0x001fe20000000000 */
[----:B------:R-:W0:Y:S01]  /*1540*/  SHFL.BFLY PT, R4, R5, 0x2, 0x1f ;  /* 0x0c401f0005047f89 */ /* 0x000e2200000e0000 */
[----:B------:R-:W1:Y:S01]  /*1550*/  MUFU.RCP R8, R11 ;  /* 0x0000000b00087308 */ /* 0x000e620000001000 */
[----:B---3--:R-:W-:Y:S01]  /*1560*/  FADD R29, R24, R25 ;  /* 0x00000019181d7221 */ /* 0x008fe20000000000 */
[----:B------:R-:W-:-:S03]  /*1570*/  FFMA R7, R22, R9, R7 ;  /* 0x0000000916077223 */ /* 0x000fc60000000007 */
[C---:B------:R-:W-:Y:S01]  /*1580*/  FMUL R22, R29.reuse, 0.25 ;  /* 0x3e8000001d167820 */ /* 0x040fe20000400000 */
[----:B------:R-:W-:Y:S01]  /*1590*/  FSETP.GEU.AND P5, PT, |R29|, 1.175494350822287508e-38, PT ;  /* 0x008000001d00780b */ /* 0x000fe20003fae200 */
[----:B------:R-:W2:Y:S01]  /*15a0*/  SHFL.BFLY PT, R6, R7, 0x2, 0x1f ;  /* 0x0c401f0007067f89 */ /* 0x000ea200000e0000 */
[----:B-1----:R-:W-:-:S05]  /*15b0*/  FMUL R8, R8, R23 ;  /* 0x0000001708087220 */ /* 0x002fca0000400000 */
[----:B------:R-:W-:Y:S01]  /*15c0*/  FSEL R8, R8, RZ, P1 ;  /* 0x000000ff08087208 */ /* 0x000fe20000800000 */
[----:B0-----:R-:W-:Y:S01]  /*15d0*/  FADD R4, -R5, R4 ;  /* 0x0000000405047221 */ /* 0x001fe20000000100 */
[----:B------:R-:W-:-:S03]  /*15e0*/  FSETP.GT.AND P1, PT, |R29|, 8.50705917302346158658e+37, PT ;  /* 0x7e8000001d00780b */ /* 0x000fc60003f24200 */
[C---:B------:R-:W-:Y:S01]  /*15f0*/  FMUL R9, R4.reuse, R4 ;  /* 0x0000000404097220 */ /* 0x040fe20000400000 */
[----:B------:R-:W-:Y:S01]  /*1600*/  FFMA R4, R4, R8, R5 ;  /* 0x0000000804047223 */ /* 0x000fe20000000005 */
[----:B------:R-:W-:Y:S01]  /*1610*/  FSEL R22, R22, R29, P1 ;  /* 0x0000001d16167208 */ /* 0x000fe20000800000 */
[----:B--2---:R-:W-:Y:S01]  /*1620*/  FADD R7, R7, R6 ;  /* 0x0000000607077221 */ /* 0x004fe20000000000 */
[----:B------:R-:W-:Y:S02]  /*1630*/  FMUL R9, R10, R9 ;  /* 0x000000090a097220 */ /* 0x000fe40000400000 */
[----:B------:R-:W0:Y:S01]  /*1640*/  SHFL.BFLY PT, R5, R4, 0x1, 0x1f ;  /* 0x0c201f0004057f89 */ /* 0x000e2200000e0000 */
[----:B------:R-:W-:Y:S01]  /*1650*/  @!P5 FMUL R22, R22, 16777216 ;  /* 0x4b8000001616d820 */ /* 0x000fe20000400000 */
[----:B------:R-:W-:Y:S02]  /*1660*/  FFMA R7, R8, R9, R7 ;  /* 0x0000000908077223 */ /* 0x000fe40000000007 */
[----:B------:R-:W-:Y:S01]  /*1670*/  @P1 FMUL R25, R25, 0.25 ;  /* 0x3e80000019191820 */ /* 0x000fe20000400000 */
[----:B------:R-:W-:-:S02]  /*1680*/  ISETP.LT.AND P1, PT, R18, 0x20, !P3 ;  /* 0x000000201200780c */ /* 0x000fc40005f21270 */
[----:B------:R-:W1:Y:S01]  /*1690*/  MUFU.RCP R22, R22 ;  /* 0x0000001600167308 */ /* 0x000e620000001000 */
[----:B------:R-:W2:Y:S01]  /*16a0*/  SHFL.BFLY PT, R6, R7, 0x1, 0x1f ;  /* 0x0c201f0007067f89 */ /* 0x000ea200000e0000 */
[----:B------:R-:W-:Y:S01]  /*16b0*/  @!P5 FMUL R25, R25, 16777216 ;  /* 0x4b8000001919d820 */ /* 0x000fe20000400000 */
[----:B------:R-:W-:-:S08]  /*16c0*/  FSETP.NEU.AND P5, PT, R29, RZ, PT ;  /* 0x000000ff1d00720b */ /* 0x000fd00003fad000 */
[----:B------:R-:W-:Y:S01]  /*16d0*/  @P1 STS [R18.X4+0x100], R29 ;  /* 0x0001001d12001388 */ /* 0x000fe20000004800 */
[----:B-1----:R-:W-:Y:S01]  /*16e0*/  FMUL R25, R22, R25 ;  /* 0x0000001916197220 */ /* 0x002fe20000400000 */
[----:B0-----:R-:W-:Y:S01]  /*16f0*/  FADD R5, -R4, R5 ;  /* 0x0000000504057221 */ /* 0x001fe20000000100 */
[----:B------:R-:W-:-:S03]  /*1700*/  CS2R R22, SRZ ;  /* 0x0000000000167805 */ /* 0x000fc6000001ff00 */
[----:B------:R-:W-:Y:S01]  /*1710*/  FMUL R9, R5, R5 ;  /* 0x0000000505097220 */ /* 0x000fe20000400000 */
[----:B------:R-:W-:Y:S01]  /*1720*/  FSEL R25, R25, RZ, P5 ;  /* 0x000000ff19197208 */ /* 0x000fe20002800000 */
[----:B--2---:R-:W-:Y:S02]  /*1730*/  FADD R6, R7, R6 ;  /* 0x0000000607067221 */ /* 0x004fe40000000000 */
[----:B------:R-:W-:Y:S02]  /*1740*/  FMUL R9, R24, R9 ;  /* 0x0000000918097220 */ /* 0x000fe40000400000 */
[----:B------:R-:W-:Y:S02]  /*1750*/  FFMA R7, R5, R25, R4 ;  /* 0x0000001905077223 */ /* 0x000fe40000000004 */
[----:B------:R-:W-:Y:S01]  /*1760*/  CS2R R4, SRZ ;  /* 0x0000000000047805 */ /* 0x000fe2000001ff00 */
[----:B------:R-:W-:Y:S02]  /*1770*/  FFMA R9, R25, R9, R6 ;  /* 0x0000000919097223 */ /* 0x000fe40000000006 */
[----:B------:R0:W-:Y:S01]  /*1780*/  @P1 STS [R18.X4], R7 ;  /* 0x0000000712001388 */ /* 0x0001e20000004800 */
[----:B------:R-:W-:-:S03]  /*1790*/  CS2R R24, SRZ ;  /* 0x0000000000187805 */ /* 0x000fc6000001ff00 */
[----:B------:R1:W-:Y:S04]  /*17a0*/  @P1 STS [R18.X4+0x80], R9 ;  /* 0x0000800912001388 */ /* 0x0003e80000004800 */
[----:B------:R-:W-:Y:S01]  /*17b0*/  BAR.SYNC.DEFER_BLOCKING 0x0 ;  /* 0x0000000000007b1d */ /* 0x000fe20000010000 */
[----:B0-----:R-:W-:Y:S01]  /*17c0*/  CS2R R6, SRZ ;  /* 0x0000000000067805 */ /* 0x001fe2000001ff00 */
[----:B------:R-:W-:Y:S01]  /*17d0*/  CS2R R10, SRZ ;  /* 0x00000000000a7805 */ /* 0x000fe2000001ff00 */
[----:B-1----:R-:W-:-:S03]  /*17e0*/  CS2R R8, SRZ ;  /* 0x0000000000087805 */ /* 0x002fc6000001ff00 */
[----:B------:R0:W2:Y:S04]  /*17f0*/  @!P4 LDG.E.EL.64 R22, [R12.64+0x6000] ;  /* 0x006000040c16c981 */ /* 0x0000a8000c2e1b00 */
[----:B------:R-:W3:Y:S04]  /*1800*/  @!P4 LDG.E.EL.128 R4, [R2.64+0xc000] ;  /* 0x00c000040204c981 */ /* 0x000ee8000c2e1d00 */
[----:B------:R0:W4:Y:S04]  /*1810*/  @!P4 LDG.E.EL.64 R26, [R12.64+0x4800] ;  /* 0x004800040c1ac981 */ /* 0x000128000c2e1b00 */
[----:B------:R3:W5:Y:S04]  /*1820*/  @P0 LDG.E.EF.64 R24, [R14.64] ;  /* 0x000000040e180981 */ /* 0x000768000c0e1b00 */
[----:B------:R1:W5:Y:S04]  /*1830*/  @!P4 LDG.E.EL.128 R8, [R2.64+0x9000] ;  /* 0x009000040208c981 */ /* 0x000368000c2e1d00 */
[----:B------:R-:W0:Y:S04]  /*1840*/  LDS R29, [0x80] ;  /* 0x00008000ff1d7984 */ /* 0x000e280000000800 */
[----:B------:R-:W1:Y:S01]  /*1850*/  LDS R28, [RZ] ;  /* 0x00000000ff1c7984 */ /* 0x000e620000000800 */
[----:B------:R-:W-:-:S04]  /*1860*/  IMAD.MOV.U32 R30, RZ, RZ, 0x39aaaaab ;  /* 0x39aaaaabff1e7424 */ /* 0x000fc800078e00ff */
[----:B0-----:R-:W-:-:S04]  /*1870*/  FFMA R29, R29, R30, 9.9999999747524270788e-07 ;  /* 0x358637bd1d1d7423 */ /* 0x001fc8000000001e */
[----:B------:R-:W0:Y:S01]  /*1880*/  MUFU.RSQ R12, R29 ;  /* 0x0000001d000c7308 */ /* 0x000e220000001400 */
[C---:B--2---:R-:W-:Y:S01]  /*1890*/  IMAD.U32 R13, R22.reuse, 0x10000, RZ ;  /* 0x00010000160d7824 */ /* 0x044fe200078e00ff */
[----:B------:R-:W-:-:S03]  /*18a0*/  PRMT R22, R22, 0x7632, R22 ;  /* 0x0000763216167816 */ /* 0x000fc60000000016 */
[--C-:B---3--:R-:W-:Y:S01]  /*18b0*/  FADD R14, R13, R4.reuse ;  /* 0x000000040d0e7221 */ /* 0x108fe20000000000 */
[----:B----4-:R-:W-:Y:S02]  /*18c0*/  PRMT R13, R26, 0x7632, R13 ;  /* 0x000076321a0d7816 */ /* 0x010fe4000000000d */
[----:B-----5:R-:W-:-:S03]  /*18d0*/  PRMT R4, R24, 0x7632, R4 ;  /* 0x0000763218047816 */ /* 0x020fc60000000004 */
[----:B-1----:R-:W-:Y:S02]  /*18e0*/  IMAD.U32 R2, R13, 0x10000, RZ ;  /* 0x000100000d027824 */ /* 0x002fe400078e00ff */
[----:B------:R-:W-:Y:S02]  /*18f0*/  IMAD.U32 R22, R22, 0x10000, RZ ;  /* 0x0001000016167824 */ /* 0x000fe400078e00ff */
[----:B------:R-:W-:Y:S02]  /*1900*/  IMAD.U32 R3, R24, 0x10000, RZ ;  /* 0x0001000018037824 */ /* 0x000fe400078e00ff */
[----:B------:R-:W-:Y:S01]  /*1910*/  IMAD.U32 R13, R4, 0x10000, RZ ;  /* 0x00010000040d7824 */ /* 0x000fe200078e00ff */
[----:B------:R-:W-:Y:S01]  /*1920*/  FADD R5, R22, R5 ;  /* 0x0000000516057221 */ /* 0x000fe20000000000 */
[----:B------:R-:W-:Y:S01]  /*1930*/  IMAD.U32 R15, R26, 0x10000, RZ ;  /* 0x000100001a0f7824 */ /* 0x000fe200078e00ff */
[C---:B------:R-:W-:Y:S01]  /*1940*/  FADD R3, -R28.reuse, R3 ;  /* 0x000000031c037221 */ /* 0x040fe20000000100 */
[----:B------:R-:W-:Y:S01]  /*1950*/  FADD R13, -R28, R13 ;  /* 0x0000000d1c0d7221 */ /* 0x000fe20000000100 */
[----:B------:R-:W-:Y:S01]  /*1960*/  FADD R4, R2, R9 ;  /* 0x0000000902047221 */ /* 0x000fe20000000000 */
[----:B------:R-:W-:Y:S01]  /*1970*/  FADD R8, R15, R8 ;  /* 0x000000080f087221 */ /* 0x000fe20000000000 */
[----:B------:R-:W-:Y:S01]  /*1980*/  FADD R14, R14, 1 ;  /* 0x3f8000000e0e7421 */ /* 0x000fe20000000000 */
[C---:B0-----:R-:W-:Y:S01]  /*1990*/  FMUL R3, R12.reuse, R3 ;  /* 0x000000030c037220 */ /* 0x041fe20000400000 */
[----:B------:R-:W-:Y:S01]  /*19a0*/  FADD R2, R5, 1 ;  /* 0x3f80000005027421 */ /* 0x000fe20000000000 */
[----:B------:R-:W-:-:S02]  /*19b0*/  FMUL R13, R12, R13 ;  /* 0x0000000d0c0d7220 */ /* 0x000fc40000400000 */
[----:B------:R-:W-:Y:S02]  /*19c0*/  FFMA R5, R3, R14, R8 ;  /* 0x0000000e03057223 */ /* 0x000fe40000000008 */
[----:B------:R-:W-:Y:S01]  /*19d0*/  FFMA R4, R13, R2, R4 ;  /* 0x000000020d047223 */ /* 0x000fe20000000004 */
[----:B------:R-:W-:Y:S02]  /*19e0*/  IMAD.U32 R15, R23, 0x10000, RZ ;  /* 0x00010000170f7824 */ /* 0x000fe400078e00ff */
[----:B------:R-:W-:Y:S01]  /*19f0*/  IMAD.U32 R3, R25, 0x10000, RZ ;  /* 0x0001000019037824 */ /* 0x000fe200078e00ff */
[----:B------:R-:W-:Y:S02]  /*1a00*/  FSEL R9, R5, +INF , P0 ;  /* 0x7f80000005097808 */ /* 0x000fe40000000000 */
[----:B------:R-:W-:Y:S01]  /*1a10*/  FSEL R2, R4, +INF , P0 ;  /* 0x7f80000004027808 */ /* 0x000fe20000000000 */
[----:B------:R-:W-:Y:S01]  /*1a20*/  IMAD.U32 R13, R27, 0x10000, RZ ;  /* 0x000100001b0d7824 */ /* 0x000fe200078e00ff */
[----:B------:R-:W-:Y:S01]  /*1a30*/  FADD R6, R15, R6 ;  /* 0x000000060f067221 */ /* 0x000fe20000000000 */
[----:B------:R-:W-:Y:S01]  /*1a40*/  FADD R3, -R28, R3 ;  /* 0x000000031c037221 */ /* 0x000fe20000000100 */
[----:B------:R-:W-:Y:S01]  /*1a50*/  FSETP.GEU.AND P5, PT, R9, R2, PT ;  /* 0x000000020900720b */ /* 0x000fe20003fae000 */
[----:B------:R-:W-:Y:S01]  /*1a60*/  FADD R10, R13, R10 ;  /* 0x0000000a0d0a7221 */ /* 0x000fe20000000000 */
[----:B------:R-:W-:Y:S01]  /*1a70*/  FADD R6, R6, 1 ;  /* 0x3f80000006067421 */ /* 0x000fe20000000000 */
[----:B------:R-:W-:Y:S01]  /*1a80*/  FMUL R3, R12, R3 ;  /* 0x000000030c037220 */ /* 0x000fe20000400000 */
[----:B------:R-:W-:-:S02]  /*1a90*/  PRMT R25, R25, 0x7632, R25 ;  /* 0x0000763219197816 */ /* 0x000fc40000000019 */
[----:B------:R-:W-:Y:S01]  /*1aa0*/  PRMT R23, R23, 0x7632, R23 ;  /* 0x0000763217177816 */ /* 0x000fe20000000017 */
[----:B------:R-:W-:Y:S01]  /*1ab0*/  FFMA R13, R3, R6, R10 ;  /* 0x00000006030d7223 */ /* 0x000fe2000000000a */
[----:B------:R-:W-:Y:S01]  /*1ac0*/  FSETP.NAN.AND P4, PT, R9, R9, PT ;  /* 0x000000090900720b */ /* 0x000fe20003f88000 */
[----:B------:R-:W-:Y:S01]  /*1ad0*/  IMAD.U32 R25, R25, 0x10000, RZ ;  /* 0x0001000019197824 */ /* 0x000fe200078e00ff */
[----:B------:R-:W-:Y:S01]  /*1ae0*/  PRMT R27, R27, 0x7632, R27 ;  /* 0x000076321b1b7816 */ /* 0x000fe2000000001b */
[----:B------:R-:W-:Y:S01]  /*1af0*/  IMAD.U32 R6, R23, 0x10000, RZ ;  /* 0x0001000017067824 */ /* 0x000fe200078e00ff */
[----:B------:R-:W-:Y:S02]  /*1b00*/  FSEL R8, R13, +INF , P0 ;  /* 0x7f8000000d087808 */ /* 0x000fe40000000000 */
[----:B------:R-:W-:Y:S01]  /*1b10*/  @P5 FSEL R9, R9, R2, P4 ;  /* 0x0000000209095208 */ /* 0x000fe20002000000 */
[----:B------:R-:W-:Y:S01]  /*1b20*/  IMAD.U32 R2, R27, 0x10000, RZ ;  /* 0x000100001b027824 */ /* 0x000fe200078e00ff */
[----:B------:R-:W-:Y:S01]  /*1b30*/  FADD R25, -R28, R25 ;  /* 0x000000191c197221 */ /* 0x000fe20000000100 */
[----:B------:R-:W-:Y:S01]  /*1b40*/  FADD R6, R6, R7 ;  /* 0x0000000706067221 */ /* 0x000fe20000000000 */
[C---:B------:R-:W-:Y:S01]  /*1b50*/  FSETP.GEU.AND P5, PT, R9.reuse, R8, PT ;  /* 0x000000080900720b */ /* 0x040fe20003fae000 */
[----:B------:R-:W-:Y:S01]  /*1b60*/  FADD R2, R2, R11 ;  /* 0x0000000b02027221 */ /* 0x000fe20000000000 */
[----:B------:R-:W-:Y:S01]  /*1b70*/  FMUL R25, R12, R25 ;  /* 0x000000190c197220 */ /* 0x000fe20000400000 */
[----:B------:R-:W-:Y:S01]  /*1b80*/  FADD R6, R6, 1 ;  /* 0x3f80000006067421 */ /* 0x000fe20000000000 */
[----:B------:R-:W-:-:S03]  /*1b90*/  FSETP.NAN.AND P4, PT, R9, R9, PT ;  /* 0x000000090900720b */ /* 0x000fc60003f88000 */
[----:B------:R-:W-:-:S05]  /*1ba0*/  FFMA R6, R25, R6, R2 ;  /* 0x0000000619067223 */ /* 0x000fca0000000002 */
[----:B------:R-:W-:Y:S02]  /*1bb0*/  FSEL R2, R6, +INF , P0 ;  /* 0x7f80000006027808 */ /* 0x000fe40000000000 */
[----:B------:R-:W-:-:S04]  /*1bc0*/  @P5 FSEL R9, R9, R8, P4 ;  /* 0x0000000809095208 */ /* 0x000fc80002000000 */
[C---:B------:R-:W-:Y:S02]  /*1bd0*/  FSETP.GEU.AND P5, PT, R9.reuse, R2, PT ;  /* 0x000000020900720b */ /* 0x040fe40003fae000 */
[----:B------:R-:W-:-:S11]  /*1be0*/  FSETP.NAN.AND P4, PT, R9, R9, PT ;  /* 0x000000090900720b */ /* 0x000fd60003f88000 */
[----:B------:R-:W-:-:S05]  /*1bf0*/  @P5 FSEL R9, R9, R2, P4 ;  /* 0x0000000209095208 */ /* 0x000fca0002000000 */
[----:B------:R-:W0:Y:S01]  /*1c00*/  SHFL.BFLY PT, R2, R9, 0x10, 0x1f ;  /* 0x0e001f0009027f89 */ /* 0x000e2200000e0000 */
[C---:B------:R-:W-:Y:S02]  /*1c10*/  FSETP.NAN.AND P4, PT, R9.reuse, R9, PT ;  /* 0x000000090900720b */ /* 0x040fe40003f88000 */
[----:B0-----:R-:W-:-:S13]  /*1c20*/  FSETP.GEU.AND P5, PT, R9, R2, PT ;  /* 0x000000020900720b */ /* 0x001fda0003fae000 */
        /* <DEDUP_REMOVED lines=14> */
[----:B------:R-:W-:Y:S01]  /*1d10*/  IMAD.WIDE R2, R17, R16, c[0x0][0x1a8] ;  /* 0x00006a0011027625 */ /* 0x000fe200078e0210 */
[----:B------:R-:W-:Y:S02]  /*1d20*/  F2FP.BF16.PACK_AB R10, R4, R5 ;  /* 0x00000005040a723e */ /* 0x000fe400000010ff */
[----:B------:R-:W-:-:S05]  /*1d30*/  F2FP.BF16.PACK_AB R11, R6, R13 ;  /* 0x0000000d060b723e */ /* 0x000fca00000010ff */
[----:B------:R-:W-:Y:S04]  /*1d40*/  @P0 STG.E.64 [R2.64], R10 ;  /* 0x0000000a02000986 */ /* 0x000fe8000c101b04 */
[----:B------:R-:W-:Y:S01]  /*1d50*/  BAR.SYNC.DEFER_BLOCKING 0x0 ;  /* 0x0000000000007b1d */ /* 0x000fe20000010000 */
[C---:B------:R-:W-:Y:S02]  /*1d60*/  FSETP.NAN.AND P4, PT, R9.reuse, R9, PT ;  /* 0x000000090900720b */ /* 0x040fe40003f88000 */
[----:B0-----:R-:W-:-:S13]  /*1d70*/  FSETP.GEU.AND P5, PT, R9, R8, PT ;  /* 0x000000080900720b */ /* 0x001fda0003fae000 */
[----:B------:R-:W-:-:S05]  /*1d80*/  @P5 SEL R9, R9, R8, P4 ;  /* 0x0000000809095207 */ /* 0x000fca0002000000 */
[----:B------:R-:W-:Y:S04]  /*1d90*/  @!P3 STS [R0], R9 ;  /* 0x000000090000b388 */ /* 0x000fe80000000800 */
[----:B------:R-:W-:Y:S01]  /*1da0*/  BAR.SYNC.DEFER_BLOCKING 0x0 ;  /* 0x0000000000007b1d */ /* 0x000fe20000010000 */
[----:B------:R-:W-:Y:S02]  /*1db0*/  FSEL R7, R5, -INF , P0 ;  /* 0xff80000005077808 */ /* 0x000fe40000000000 */
[----:B------:R-:W-:-:S03]  /*1dc0*/  FSEL R4, R4, -INF , P0 ;  /* 0xff80000004047808 */ /* 0x000fc60000000000 */
[----:B------:R-:W0:Y:S01]  /*1dd0*/  @!P2 LDS R21, [R18.X4] ;  /* 0x000000001215a984 */ /* 0x000e220000004800 */
[C---:B------:R-:W-:Y:S02]  /*1de0*/  FSETP.GT.AND P4, PT, R7.reuse, R4, PT ;  /* 0x000000040700720b */ /* 0x040fe40003f84000 */
[----:B------:R-:W-:Y:S02]  /*1df0*/  FSETP.NAN.AND P5, PT, R7, R7, PT ;  /* 0x000000070700720b */ /* 0x000fe40003fa8000 */
[----:B------:R-:W-:-:S09]  /*1e00*/  FSEL R8, R13, -INF , P0 ;  /* 0xff8000000d087808 */ /* 0x000fd20000000000 */
[----:B------:R-:W-:-:S04]  /*1e10*/  @!P4 FSEL R7, R7, R4, P5 ;  /* 0x000000040707c208 */ /* 0x000fc80002800000 */
[CC--:B------:R-:W-:Y:S02]  /*1e20*/  FSETP.GT.AND P4, PT, R7.reuse, R8.reuse, PT ;  /* 0x000000080700720b */ /* 0x0c0fe40003f84000 */
[C---:B------:R-:W-:Y:S02]  /*1e30*/  FSETP.NAN.AND P5, PT, R7.reuse, R7, PT ;  /* 0x000000070700720b */ /* 0x040fe40003fa8000 */
[----:B------:R-:W-:Y:S01]  /*1e40*/  FSEL R6, R6, -INF , P0 ;  /* 0xff80000006067808 */ /* 0x000fe20000000000 */
[----:B0-----:R-:W0:Y:S08]  /*1e50*/  SHFL.BFLY PT, R4, R21, 0x10, 0x1f ;  /* 0x0e001f0015047f89 */ /* 0x001e3000000e0000 */
[----:B------:R-:W-:-:S04]  /*1e60*/  @!P4 FSEL R7, R7, R8, P5 ;  /* 0x000000080707c208 */ /* 0x000fc80002800000 */
[C---:B------:R-:W-:Y:S02]  /*1e70*/  FSETP.GT.AND P4, PT, R7.reuse, R6, PT ;  /* 0x000000060700720b */ /* 0x040fe40003f84000 */
[----:B------:R-:W-:-:S11]  /*1e80*/  FSETP.NAN.AND P5, PT, R7, R7, PT ;  /* 0x000000070700720b */ /* 0x000fd60003fa8000 */
[----:B------:R-:W-:Y:S02]  /*1e90*/  @!P4 FSEL R7, R7, R6, P5 ;  /* 0x000000060707c208 */ /* 0x000fe40002800000 */
[C---:B------:R-:W-:Y:S02]  /*1ea0*/  FSETP.NAN.AND P5, PT, R21.reuse, R21, PT ;  /* 0x000000151500720b */ /* 0x040fe40003fa8000 */
[----:B0-----:R-:W-:-:S04]  /*1eb0*/  FSETP.GEU.AND P6, PT, R21, R4, PT ;  /* 0x000000041500720b */ /* 0x001fc80003fce000 */
[C---:B------:R-:W-:Y:S01]  /*1ec0*/  FSEL R4, R21.reuse, R4, !P6 ;  /* 0x0000000415047208 */ /* 0x040fe20007000000 */
[----:B------:R-:W0:Y:S03]  /*1ed0*/  SHFL.BFLY PT, R6, R7, 0x10, 0x1f ;  /* 0x0e001f0007067f89 */ /* 0x000e2600000e0000 */
[----:B------:R-:W-:-:S05]  /*1ee0*/  FSEL R5, R21, R4, P5 ;  /* 0x0000000415057208 */ /* 0x000fca0002800000 */
[----:B------:R-:W1:Y:S01]  /*1ef0*/  SHFL.BFLY PT, R4, R5, 0x8, 0x1f ;  /* 0x0d001f0005047f89 */ /* 0x000e6200000e0000 */
[C---:B------:R-:W-:Y:S02]  /*1f00*/  FSETP.NAN.AND P4, PT, R7.reuse, R7, PT ;  /* 0x000000070700720b */ /* 0x040fe40003f88000 */
[----:B0-----:R-:W-:-:S11]  /*1f10*/  FSETP.GT.AND P6, PT, R7, R6, PT ;  /* 0x000000060700720b */ /* 0x001fd60003fc4000 */
[----:B------:R-:W-:Y:S02]  /*1f20*/  @!P4 FSEL R7, R7, R6, P6 ;  /* 0x000000060707c208 */ /* 0x000fe40003000000 */
[CC--:B-1----:R-:W-:Y:S02]  /*1f30*/  FSETP.GEU.AND P6, PT, R5.reuse, R4.reuse, PT ;  /* 0x000000040500720b */ /* 0x0c2fe40003fce000 */
[C---:B------:R-:W-:Y:S01]  /*1f40*/  FSETP.NAN.AND P5, PT, R5.reuse, R5, PT ;  /* 0x000000050500720b */ /* 0x040fe20003fa8000 */
[----:B------:R-:W0:Y:S10]  /*1f50*/  SHFL.BFLY PT, R6, R7, 0x8, 0x1f ;  /* 0x0d001f0007067f89 */ /* 0x000e3400000e0000 */
[----:B------:R-:W-:-:S05]  /*1f60*/  @P6 FSEL R5, R5, R4, P5 ;  /* 0x0000000405056208 */ /* 0x000fca0002800000 */
[----:B------:R-:W1:Y:S01]  /*1f70*/  SHFL.BFLY PT, R4, R5, 0x4, 0x1f ;  /* 0x0c801f0005047f89 */ /* 0x000e6200000e0000 */
[C---:B0-----:R-:W-:Y:S02]  /*1f80*/  FSETP.GT.AND P4, PT, R7.reuse, R6, PT ;  /* 0x000000060700720b */ /* 0x041fe40003f84000 */
[----:B------:R-:W-:Y:S02]  /*1f90*/  FSETP.NAN.AND P5, PT, R7, R7, PT ;  /* 0x000000070700720b */ /* 0x000fe40003fa8000 */
[----:B-1----:R-:W-:-:S09]  /*1fa0*/  FSETP.GEU.AND P6, PT, R5, R4, PT ;  /* 0x000000040500720b */ /* 0x002fd20003fce000 */
[----:B------:R-:W-:Y:S02]  /*1fb0*/  @!P4 FSEL R7, R7, R6, P5 ;  /* 0x000000060707c208 */ /* 0x000fe40002800000 */
[----:B------:R-:W-:-:S03]  /*1fc0*/  FSETP.NAN.AND P5, PT, R5, R5, PT ;  /* 0x000000050500720b */ /* 0x000fc60003fa8000 */
[----:B------:R-:W0:Y:S01]  /*1fd0*/  SHFL.BFLY PT, R6, R7, 0x4, 0x1f ;  /* 0x0c801f0007067f89 */ /* 0x000e2200000e0000 */
[----:B------:R-:W-:-:S05]  /*1fe0*/  @P6 FSEL R5, R5, R4, P5 ;  /* 0x0000000405056208 */ /* 0x000fca0002800000 */
[----:B------:R-:W1:Y:S01]  /*1ff0*/  SHFL.BFLY PT, R4, R5, 0x2, 0x1f ;  /* 0x0c401f0005047f89 */ /* 0x000e6200000e0000 */
[C---:B------:R-:W-:Y:S02]  /*2000*/  FSETP.NAN.AND P5, PT, R7.reuse, R7, PT ;  /* 0x000000070700720b */ /* 0x040fe40003fa8000 */
[----:B0-----:R-:W-:Y:S02]  /*2010*/  FSETP.GT.AND P4, PT, R7, R6, PT ;  /* 0x000000060700720b */ /* 0x001fe40003f84000 */
[----:B-1----:R-:W-:-:S11]  /*2020*/  FSETP.GEU.AND P6, PT, R5, R4, PT ;  /* 0x000000040500720b */ /* 0x002fd60003fce000 */
        /* <DEDUP_REMOVED lines=9> */
[----:B------:R-:W-:-:S04]  /*20c0*/  FSETP.NAN.AND P5, PT, R5, R5, PT ;  /* 0x000000050500720b */ /* 0x000fc80003fa8000 */
[----:B------:R-:W-:-:S05]  /*20d0*/  @P6 SEL R5, R5, R4, P5 ;  /* 0x0000000405056207 */ /* 0x000fca0002800000 */
[----:B------:R-:W-:Y:S04]  /*20e0*/  @P1 STS [R18.X4], R5 ;  /* 0x0000000512001388 */ /* 0x000fe80000004800 */
[----:B------:R-:W-:Y:S06]  /*20f0*/  BAR.SYNC.DEFER_BLOCKING 0x0 ;  /* 0x0000000000007b1d */ /* 0x000fec0000010000 */
[----:B------:R-:W0:Y:S01]  /*2100*/  SHFL.BFLY PT, R6, R7, 0x1, 0x1f ;  /* 0x0c201f0007067f89 */ /* 0x000e2200000e0000 */
[----:B------:R-:W-:-:S03]  /*2110*/  FSETP.NAN.AND P5, PT, R7, R7, PT ;  /* 0x000000070700720b */ /* 0x000fc60003fa8000 */
[----:B------:R-:W-:Y:S04]  /*2120*/  LDS R8, [RZ] ;  /* 0x00000000ff087984 */ /* 0x000fe80000000800 */
[----:B------:R-:W-:Y:S01]  /*2130*/  BAR.SYNC.DEFER_BLOCKING 0x0 ;  /* 0x0000000000007b1d */ /* 0x000fe20000010000 */
[----:B0-----:R-:W-:-:S13]  /*2140*/  FSETP.GT.AND P4, PT, R7, R6, PT ;  /* 0x000000060700720b */ /* 0x001fda0003f84000 */
[----:B------:R-:W-:-:S05]  /*2150*/  @!P4 SEL R7, R7, R6, P5 ;  /* 0x000000060707c207 */ /* 0x000fca0002800000 */
[----:B------:R-:W-:Y:S04]  /*2160*/  @!P3 STS [R0], R7 ;  /* 0x000000070000b388 */ /* 0x000fe80000000800 */
[----:B------:R-:W-:Y:S06]  /*2170*/  BAR.SYNC.DEFER_BLOCKING 0x0 ;  /* 0x0000000000007b1d */ /* 0x000fec0000010000 */
[----:B------:R-:W0:Y:S04]  /*2180*/  @!P2 LDS R20, [R18.X4] ;  /* 0x000000001214a984 */ /* 0x000e280000004800 */
[----:B0-----:R-:W0:Y:S01]  /*2190*/  SHFL.BFLY PT, R9, R20, 0x10, 0x1f ;  /* 0x0e001f0014097f89 */ /* 0x001e2200000e0000 */
[----:B------:R-:W-:-:S02]  /*21a0*/  FSETP.NAN.AND P3, PT, R20, R20, PT ;  /* 0x000000141400720b */ /* 0x000fc40003f68000 */
[----:B0-----:R-:W-:-:S04]  /*21b0*/  FSETP.GT.AND P2, PT, R20, R9, PT ;  /* 0x000000091400720b */ /* 0x001fc80003f44000 */
[----:B------:R-:W-:-:S04]  /*21c0*/  FSEL R9, R20, R9, P2 ;  /* 0x0000000914097208 */ /* 0x000fc80001000000 */
[----:B------:R-:W-:-:S05]  /*21d0*/  FSEL R9, R20, R9, P3 ;  /* 0x0000000914097208 */ /* 0x000fca0001800000 */
[----:B------:R-:W0:Y:S01]  /*21e0*/  SHFL.BFLY PT, R4, R9, 0x8, 0x1f ;  /* 0x0d001f0009047f89 */ /* 0x000e2200000e0000 */
[C---:B------:R-:W-:Y:S02]  /*21f0*/  FSETP.NAN.AND P3, PT, R9.reuse, R9, PT ;  /* 0x000000090900720b */ /* 0x040fe40003f68000 */
[----:B0-----:R-:W-:-:S13]  /*2200*/  FSETP.GT.AND P2, PT, R9, R4, PT ;  /* 0x000000040900720b */ /* 0x001fda0003f44000 */
[----:B------:R-:W-:-:S05]  /*2210*/  @!P2 FSEL R9, R9, R4, P3 ;  /* 0x000000040909a208 */ /* 0x000fca0001800000 */
        /* <DEDUP_REMOVED lines=11> */
[----:B------:R-:W-:-:S05]  /*22d0*/  @!P2 SEL R9, R9, R0, P3 ;  /* 0x000000000909a207 */ /* 0x000fca0001800000 */
[----:B------:R-:W-:Y:S04]  /*22e0*/  @P1 STS [R18.X4], R9 ;  /* 0x0000000912001388 */ /* 0x000fe80000004800 */
[----:B------:R-:W-:Y:S06]  /*22f0*/  BAR.SYNC.DEFER_BLOCKING 0x0 ;  /* 0x0000000000007b1d */ /* 0x000fec0000010000 */
[----:B------:R-:W0:Y:S01]  /*2300*/  LDS R11, [RZ] ;  /* 0x00000000ff0b7984 */ /* 0x000e220000000800 */
[----:B------:R-:W-:-:S04]  /*2310*/  LOP3.LUT P1, RZ, R18, 0x3ff, RZ, 0xc0, !PT ;  /* 0x000003ff12ff7812 */ /* 0x000fc8000782c0ff */
[C---:B------:R-:W-:Y:S01]  /*2320*/  ISETP.LT.AND P1, PT, R19.reuse, 0x200, !P1 ;  /* 0x000002001300780c */ /* 0x040fe20004f21270 */
[----:B------:R-:W-:Y:S01]  /*2330*/  IMAD.WIDE R4, R19, R16, c[0x0][0x1b0] ;  /* 0x00006c0013047625 */ /* 0x000fe200078e0210 */
[----:B------:R-:W-:-:S03]  /*2340*/  CS2R R12, SRZ ;  /* 0x00000000000c7805 */ /* 0x000fc6000001ff00 */
[----:B------:R-:W-:Y:S01]  /*2350*/  IMAD.WIDE R6, R19, R16, c[0x0][0x1b8] ;  /* 0x00006e0013067625 */ /* 0x000fe200078e0210 */
[----:B0-----:R-:W-:-:S04]  /*2360*/  F2FP.BF16.PACK_AB R0, R11, R8 ;  /* 0x000000080b00723e */ /* 0x001fc800000010ff */
[----:B------:R-:W-:-:S03]  /*2370*/  PRMT R10, R0, 0x7632, R10 ;  /* 0x00007632000a7816 */ /* 0x000fc6000000000a */
[----:B------:R0:W-:Y:S04]  /*2380*/  @P1 STG.E.U16 [R4.64], R0 ;  /* 0x0000000004001986 */ /* 0x0001e8000c101504 */
[----:B------:R1:W-:Y:S04]  /*2390*/  @P1 STG.E.U16 [R6.64], R10 ;  /* 0x0000000a06001986 */ /* 0x0003e8000c101504 */
[----:B------:R2:W0:Y:S01]  /*23a0*/  @P0 LDG.E.EF.64 R12, [R2.64] ;  /* 0x00000004020c0981 */ /* 0x000422000c0e1b00 */
[----:B------:R-:W-:-:S04]  /*23b0*/  FSETP.GE.AND P1, PT, R8, RZ, PT ;  /* 0x000000ff0800720b */ /* 0x000fc80003f26000 */
[----:B------:R-:W-:-:S05]  /*23c0*/  FSEL R8, R8, RZ, !P1 ;  /* 0x000000ff08087208 */ /* 0x000fca0004800000 */
[----:B------:R-:W-:Y:S01]  /*23d0*/  FADD R8, RZ, -R8 ;  /* 0x80000008ff087221 */ /* 0x000fe20000000000 */
[----:B------:R-:W-:-:S04]  /*23e0*/  FSETP.GTU.AND P1, PT, R11, RZ, PT ;  /* 0x000000ff0b00720b */ /* 0x000fc80003f2c000 */
[----:B------:R-:W-:Y:S02]  /*23f0*/  FSETP.NAN.AND P2, PT, R8, R8, PT ;  /* 0x000000080800720b */ /* 0x000fe40003f48000 */
[----:B------:R-:W-:-:S04]  /*2400*/  FSEL R11, R11, RZ, P1 ;  /* 0x000000ff0b0b7208 */ /* 0x000fc80000800000 */
[----:B------:R-:W-:-:S07]  /*2410*/  FSETP.GT.AND P1, PT, R8, R11, PT ;  /* 0x0000000b0800720b */ /* 0x000fce0003f24000 */
[----:B------:R-:W-:-:S05]  /*2420*/  @!P2 FSEL R8, R8, R11, P1 ;  /* 0x0000000b0808a208 */ /* 0x000fca0000800000 */
[----:B------:R-:W-:-:S05]  /*2430*/  FMUL R8, R8, 0.0078740157186985015869 ;  /* 0x3c01020408087820 */ /* 0x000fca0000400000 */
[C---:B------:R-:W-:Y:S02]  /*2440*/  FSETP.GT.AND P1, PT, R8.reuse, 9.9999997473787516356e-06, PT ;  /* 0x3727c5ac0800780b */ /* 0x040fe40003f24000 */
[----:B------:R-:W-:-:S11]  /*2450*/  FSETP.NAN.AND P2, PT, R8, R8, PT ;  /* 0x000000080800720b */ /* 0x000fd60003f48000 */
[----:B------:R-:W-:-:S04]  /*2460*/  @!P1 FSEL R8, R8, 9.9999997473787516356e-06, P2 ;  /* 0x3727c5ac08089808 */ /* 0x000fc80001000000 */
[C---:B------:R-:W-:Y:S02]  /*2470*/  FSETP.GT.AND P1, PT, |R8|.reuse, 8.50705917302346158658e+37, PT ;  /* 0x7e8000000800780b */ /* 0x040fe40003f24200 */
[----:B------:R-:W-:-:S11]  /*2480*/  FSETP.GEU.AND P2, PT, |R8|, 1.175494350822287508e-38, PT ;  /* 0x008000000800780b */ /* 0x000fd60003f4e200 */
[----:B------:R-:W-:-:S04]  /*2490*/  @P1 FMUL R8, R8, 0.25 ;  /* 0x3e80000008081820 */ /* 0x000fc80000400000 */
[----:B------:R-:W-:Y:S01]  /*24a0*/  @!P2 FMUL R8, R8, 16777216 ;  /* 0x4b8000000808a820 */ /* 0x000fe20000400000 */
[----:B--2---:R-:W-:-:S05]  /*24b0*/  IMAD.MOV.U32 R3, RZ, RZ, 0x3e800000 ;  /* 0x3e800000ff037424 */ /* 0x004fca00078e00ff */
[----:B------:R-:W2:Y:S01]  /*24c0*/  MUFU.RCP R8, R8 ;  /* 0x0000000800087308 */ /* 0x000ea20000001000 */
[----:B------:R-:W-:-:S05]  /*24d0*/  FSEL R3, R3, 1, P1 ;  /* 0x3f80000003037808 */ /* 0x000fca0000800000 */
[----:B------:R-:W-:-:S04]  /*24e0*/  @!P2 FMUL R3, R3, 16777216 ;  /* 0x4b8000000303a820 */ /* 0x000fc80000400000 */
[----:B--2---:R-:W-:Y:S01]  /*24f0*/  FMUL R3, R8, R3 ;  /* 0x0000000308037220 */ /* 0x004fe20000400000 */
[----:B0-----:R-:W-:-:S05]  /*2500*/  PRMT R0, R13, 0x7632, R0 ;  /* 0x000076320d007816 */ /* 0x001fca0000000000 */
[----:B------:R-:W-:Y:S02]  /*2510*/  IMAD.U32 R0, R0, 0x10000, RZ ;  /* 0x0001000000007824 */ /* 0x000fe400078e00ff */
[----:B------:R-:W-:Y:S02]  /*2520*/  IMAD.U32 R13, R13, 0x10000, RZ ;  /* 0x000100000d0d7824 */ /* 0x000fe400078e00ff */
[-C--:B------:R-:W-:Y:S01]  /*2530*/  FMUL R2, R0, R3.reuse ;  /* 0x0000000300027220 */ /* 0x080fe20000400000 */
[----:B------:R-:W-:Y:S01]  /*2540*/  PRMT R0, R12, 0x7632, R0 ;  /* 0x000076320c007816 */ /* 0x000fe20000000000 */
[----:B------:R-:W-:-:S04]  /*2550*/  FMUL R13, R13, R3 ;  /* 0x000000030d0d7220 */ /* 0x000fc80000400000 */
[----:B------:R-:W0:Y:S01]  /*2560*/  FRND R2, R2 ;  /* 0x0000000200027307 */ /* 0x000e220000201000 */
[----:B------:R-:W-:Y:S02]  /*2570*/  IMAD.U32 R0, R0, 0x10000, RZ ;  /* 0x0001000000007824 */ /* 0x000fe400078e00ff */
[----:B------:R-:W-:Y:S02]  /*2580*/  IMAD.U32 R12, R12, 0x10000, RZ ;  /* 0x000100000c0c7824 */ /* 0x000fe400078e00ff */
[----:B------:R-:W-:-:S03]  /*2590*/  FMUL R0, R0, R3 ;  /* 0x0000000300007220 */ /* 0x000fc60000400000 */
[----:B------:R-:W2:Y:S01]  /*25a0*/  FRND R13, R13 ;  /* 0x0000000d000d7307 */ /* 0x000ea20000201000 */
[----:B------:R-:W-:-:S07]  /*25b0*/  FMUL R12, R12, R3 ;  /* 0x000000030c0c7220 */ /* 0x000fce0000400000 */
[----:B------:R-:W3:Y:S01]  /*25c0*/  FRND R0, R0 ;  /* 0x0000000000007307 */ /* 0x000ee20000201000 */
[----:B0-----:R-:W-:-:S07]  /*25d0*/  FSETP.GT.AND P2, PT, R2, -127, PT ;  /* 0xc2fe00000200780b */ /* 0x001fce0003f44000 */
[----:B------:R-:W0:Y:S01]  /*25e0*/  FRND R12, R12 ;  /* 0x0000000c000c7307 */ /* 0x000e220000201000 */
[C---:B--2---:R-:W-:Y:S02]  /*25f0*/  FSETP.GT.AND P3, PT, R13.reuse, -127, PT ;  /* 0xc2fe00000d00780b */ /* 0x044fe40003f64000 */
[----:B------:R-:W-:Y:S02]  /*2600*/  FSETP.NAN.AND P4, PT, R2, R2, PT ;  /* 0x000000020200720b */ /* 0x000fe40003f88000 */
[----:B---3--:R-:W-:Y:S02]  /*2610*/  FSETP.GT.AND P1, PT, R0, -127, PT ;  /* 0xc2fe00000000780b */ /* 0x008fe40003f24000 */
[----:B------:R-:W-:Y:S02]  /*2620*/  @!P2 FSEL R2, R2, -127, P4 ;  /* 0xc2fe00000202a808 */ /* 0x000fe40002000000 */
[----:B------:R-:W-:Y:S02]  /*2630*/  FSETP.NAN.AND P4, PT, R13, R13, PT ;  /* 0x0000000d0d00720b */ /* 0x000fe40003f88000 */
[----:B0-----:R-:W-:-:S03]  /*2640*/  FSETP.GT.AND P2, PT, R12, -127, PT ;  /* 0xc2fe00000c00780b */ /* 0x001fc60003f44000 */
[----:B------:R-:W-:Y:S02]  /*2650*/  @!P3 FSEL R13, R13, -127, P4 ;  /* 0xc2fe00000d0db808 */ /* 0x000fe40002000000 */
[----:B------:R-:W-:-:S04]  /*2660*/  FSETP.NAN.AND P3, PT, R0, R0, PT ;  /* 0x000000000000720b */ /* 0x000fc80003f68000 */
[----:B------:R-:W-:Y:S02]  /*2670*/  @!P1 FSEL R0, R0, -127, P3 ;  /* 0xc2fe000000009808 */ /* 0x000fe40001800000 */
[C---:B------:R-:W-:Y:S01]  /*2680*/  FSETP.NAN.AND P1, PT, R12.reuse, R12, PT ;  /* 0x0000000c0c00720b */ /* 0x040fe20003f28000 */
[----:B------:R-:W0:Y:S03]  /*2690*/  F2I.S16.TRUNC.NTZ R5, R2 ;  /* 0x0000000200057305 */ /* 0x000e26000020e900 */
[----:B------:R-:W-:Y:S02]  /*26a0*/  @!P2 FSEL R12, R12, -127, P1 ;  /* 0xc2fe00000c0ca808 */ /* 0x000fe40000800000 */
[----:B------:R-:W-:-:S03]  /*26b0*/  FSETP.GEU.AND P6, PT, R2, 127, PT ;  /* 0x42fe00000200780b */ /* 0x000fc60003fce000 */
[----:B-1----:R-:W1:Y:S01]  /*26c0*/  F2I.S16.TRUNC.NTZ R6, R13 ;  /* 0x0000000d00067305 */ /* 0x002e62000020e900 */
[----:B------:R-:W-:-:S07]  /*26d0*/  FSETP.GEU.AND P1, PT, R13, 127, PT ;  /* 0x42fe00000d00780b */ /* 0x000fce0003f2e000 */
[----:B------:R-:W2:Y:S01]  /*26e0*/  F2I.S16.TRUNC.NTZ R3, R0 ;  /* 0x0000000000037305 */ /* 0x000ea2000020e900 */
[----:B------:R-:W-:-:S07]  /*26f0*/  FSETP.GEU.AND P2, PT, R0, 127, PT ;  /* 0x42fe00000000780b */ /* 0x000fce0003f4e000 */
[----:B------:R-:W3:Y:S01]  /*2700*/  F2I.S16.TRUNC.NTZ R4, R12 ;  /* 0x0000000c00047305 */ /* 0x000ee2000020e900 */
[----:B------:R-:W-:Y:S02]  /*2710*/  FSETP.GEU.AND P3, PT, R12, 127, PT ;  /* 0x42fe00000c00780b */ /* 0x000fe40003f6e000 */
[----:B------:R-:W-:Y:S02]  /*2720*/  FSETP.NAN.AND P5, PT, R2, R2, PT ;  /* 0x000000020200720b */ /* 0x000fe40003fa8000 */
[----:B0-----:R-:W-:Y:S02]  /*2730*/  LOP3.LUT R5, R5, 0xffff, RZ, 0xc0, !PT ;  /* 0x0000ffff05057812 */ /* 0x001fe400078ec0ff */
[----:B------:R-:W-:Y:S02]  /*2740*/  FSETP.NAN.AND P4, PT, R13, R13, PT ;  /* 0x0000000d0d00720b */ /* 0x000fe40003f88000 */
[----:B------:R-:W-:Y:S02]  /*2750*/  @P6 SEL R5, R5, 0x7f, P5 ;  /* 0x0000007f05056807 */ /* 0x000fe40002800000 */
[----:B------:R-:W-:-:S02]  /*2760*/  FSETP.NAN.AND P6, PT, R0, R0, PT ;  /* 0x000000000000720b */ /* 0x000fc40003fc8000 */
[----:B------:R-:W-:Y:S02]  /*2770*/  FSETP.NAN.AND P5, PT, R12, R12, PT ;  /* 0x0000000c0c00720b */ /* 0x000fe40003fa8000 */
[----:B-1----:R-:W-:Y:S02]  /*2780*/  LOP3.LUT R6, R6, 0xffff, RZ, 0xc0, !PT ;  /* 0x0000ffff06067812 */ /* 0x002fe400078ec0ff */
[----:B--2---:R-:W-:Y:S02]  /*2790*/  LOP3.LUT R3, R3, 0xffff, RZ, 0xc0, !PT ;  /* 0x0000ffff03037812 */ /* 0x004fe400078ec0ff */
[----:B---3--:R-:W-:Y:S02]  /*27a0*/  LOP3.LUT R4, R4, 0xffff, RZ, 0xc0, !PT ;  /* 0x0000ffff04047812 */ /* 0x008fe400078ec0ff */
[----:B------:R-:W-:Y:S02]  /*27b0*/  @P1 SEL R6, R6, 0x7f, P4 ;  /* 0x0000007f06061807 */ /* 0x000fe40002000000 */
[----:B------:R-:W-:-:S02]  /*27c0*/  @P2 SEL R3, R3, 0x7f, P6 ;  /* 0x0000007f03032807 */ /* 0x000fc40003000000 */
[----:B------:R-:W-:Y:S02]  /*27d0*/  @P3 SEL R4, R4, 0x7f, P5 ;  /* 0x0000007f04043807 */ /* 0x000fe40002800000 */
[----:B------:R-:W-:Y:S02]  /*27e0*/  PRMT R5, R6, 0x3340, R5 ;  /* 0x0000334006057816 */ /* 0x000fe40000000005 */
[C---:B------:R-:W-:Y:S02]  /*27f0*/  IADD3 R2, P1, R17.reuse, c[0x0][0x1c0], RZ ;  /* 0x0000700011027a10 */ /* 0x040fe40007f3e0ff */
[----:B------:R-:W-:Y:S02]  /*2800*/  PRMT R4, R4, 0x3340, R3 ;  /* 0x0000334004047816 */ /* 0x000fe40000000003 */
[----:B------:R-:W-:Y:S02]  /*2810*/  LEA.HI.X.SX32 R3, R17, c[0x0][0x1c4], 0x1, P1 ;  /* 0x0000710011037a11 */ /* 0x000fe400008f0eff */
[----:B------:R-:W-:Y:S01]  /*2820*/  PRMT R5, R4, 0x5410, R5 ;  /* 0x0000541004057816 */ /* 0x000fe20000000005 */
[----:B------:R-:W-:Y:S06]  /*2830*/  @!P0 EXIT ;  /* 0x000000000000894d */ /* 0x000fec0003800000 */
[----:B------:R-:W-:Y:S01]  /*2840*/  STG.E [R2.64], R5 ;  /* 0x0000000502007986 */ /* 0x000fe2000c101904 */
[----:B------:R-:W-:Y:S05]  /*2850*/  EXIT ;  /* 0x000000000000794d */ /* 0x000fea0003800000 */
.L_x_0:
[----:B------:R-:W-:-:S00]  /*2860*/  BRA `(.L_x_0) ;  /* 0xfffffff000007947 */ /* 0x000fc0000383ffff */
[----:B------:R-:W-:-:S00]  /*2870*/  NOP ;  /* 0x0000000000007918 */ /* 0x000fc00000000000 */
        /* <DEDUP_REMOVED lines=8> */
.L_x_1:


//--------------------- .nv.global.init           --------------------------
	.section	.nv.global.init,"aw",@progbits
.nv.global.init:
	.type		_$_str,@object
	.size		_$_str,(.L_0 - _$_str)
_$_str:
        /*0000*/ 	.byte	0x5f, 0x5f, 0x43, 0x55, 0x44, 0x41, 0x5f, 0x46, 0x54, 0x5a, 0x00
.L_0:


//--------------------- .nv.shared.triton_red_fused__to_copy_add_amax_amin_clamp_mul_native_layer_norm_reciprocal_12 --------------------------
	.section	.nv.shared.triton_red_fused__to_copy_add_amax_amin_clamp_mul_native_layer_norm_reciprocal_12,"aw",@nobits
	.sectionflags	@""
	.align	16
